//
// Generated by NVIDIA NVVM Compiler
//
// Compiler Build ID: CL-36424714
// Cuda compilation tools, release 13.0, V13.0.88
// Based on NVVM 20.0.0
//

.version 9.0
.target sm_100
.address_size 64

	// .globl	_Z34make_partial_histograms_BGR_kernelPhPii
.func  (.param .b64 func_retval0) __internal_accurate_pow
(
	.param .b64 __internal_accurate_pow_param_0,
	.param .b64 __internal_accurate_pow_param_1
)
;
// _ZZ34make_partial_histograms_BGR_kernelPhPiiE1s has been demoted
.extern .shared .align 16 .b8 s[];

.visible .entry _Z34make_partial_histograms_BGR_kernelPhPii(
	.param .u64 .ptr .align 1 _Z34make_partial_histograms_BGR_kernelPhPii_param_0,
	.param .u64 .ptr .align 1 _Z34make_partial_histograms_BGR_kernelPhPii_param_1,
	.param .u32 _Z34make_partial_histograms_BGR_kernelPhPii_param_2
)
{
	.reg .pred 	%p<58>;
	.reg .b16 	%rs<4>;
	.reg .b32 	%r<192>;
	.reg .b32 	%f<19>;
	.reg .b64 	%rd<17>;
	.reg .b64 	%fd<73>;
	// demoted variable
	.shared .align 4 .b8 _ZZ34make_partial_histograms_BGR_kernelPhPiiE1s[1024];
	ld.param.u64 	%rd3, [_Z34make_partial_histograms_BGR_kernelPhPii_param_0];
	ld.param.u64 	%rd4, [_Z34make_partial_histograms_BGR_kernelPhPii_param_1];
	ld.param.u32 	%r78, [_Z34make_partial_histograms_BGR_kernelPhPii_param_2];
	cvta.to.global.u64 	%rd1, %rd4;
	mov.u32 	%r1, %tid.x;
	mov.u32 	%r2, %ctaid.x;
	mov.u32 	%r3, %ntid.x;
	mad.lo.s32 	%r4, %r2, %r3, %r1;
	setp.gt.u32 	%p2, %r1, 255;
	@%p2 bra 	$L__BB0_7;
	add.s32 	%r80, %r1, %r3;
	max.u32 	%r81, %r80, 256;
	setp.lt.u32 	%p3, %r80, 256;
	selp.u32 	%r82, 1, 0, %p3;
	add.s32 	%r83, %r80, %r82;
	sub.s32 	%r84, %r81, %r83;
	div.u32 	%r85, %r84, %r3;
	add.s32 	%r86, %r85, %r82;
	add.s32 	%r5, %r86, 1;
	and.b32  	%r6, %r5, 3;
	setp.lt.u32 	%p4, %r86, 3;
	mov.b32 	%r179, 0;
	mov.u32 	%r175, %r1;
	@%p4 bra 	$L__BB0_4;
	and.b32  	%r179, %r5, -4;
	shl.b32 	%r8, %r3, 2;
	shl.b32 	%r87, %r1, 2;
	mov.u32 	%r88, _ZZ34make_partial_histograms_BGR_kernelPhPiiE1s;
	add.s32 	%r174, %r88, %r87;
	shl.b32 	%r10, %r3, 4;
	shl.b32 	%r11, %r3, 3;
	mul.lo.s32 	%r12, %r3, 12;
	neg.s32 	%r173, %r179;
	mov.u32 	%r175, %r1;
$L__BB0_3:
	mov.b32 	%r89, 0;
	st.shared.u32 	[%r174], %r89;
	add.s32 	%r90, %r174, %r8;
	st.shared.u32 	[%r90], %r89;
	add.s32 	%r91, %r174, %r11;
	st.shared.u32 	[%r91], %r89;
	add.s32 	%r92, %r174, %r12;
	st.shared.u32 	[%r92], %r89;
	add.s32 	%r174, %r174, %r10;
	add.s32 	%r173, %r173, 4;
	add.s32 	%r175, %r175, %r8;
	setp.ne.s32 	%p5, %r173, 0;
	@%p5 bra 	$L__BB0_3;
$L__BB0_4:
	setp.eq.s32 	%p6, %r6, 0;
	@%p6 bra 	$L__BB0_7;
	neg.s32 	%r177, %r6;
	mov.u32 	%r94, _ZZ34make_partial_histograms_BGR_kernelPhPiiE1s;
$L__BB0_6:
	.pragma "nounroll";
	shl.b32 	%r93, %r175, 2;
	add.s32 	%r95, %r94, %r93;
	mov.b32 	%r96, 0;
	st.shared.u32 	[%r95], %r96;
	add.s32 	%r26, %r179, 1;
	mad.lo.s32 	%r97, %r3, %r179, %r3;
	add.s32 	%r175, %r97, %r1;
	add.s32 	%r177, %r177, 1;
	setp.ne.s32 	%p7, %r177, 0;
	mov.u32 	%r179, %r26;
	@%p7 bra 	$L__BB0_6;
$L__BB0_7:
	bar.sync 	0;
	setp.ge.s32 	%p8, %r4, %r78;
	@%p8 bra 	$L__BB0_38;
	mul.lo.s32 	%r98, %r4, 3;
	mov.f64 	%fd36, 0d4003333333333333;
	{
	.reg .b32 %temp; 
	mov.b64 	{%temp, %r29}, %fd36;
	}
	and.b32  	%r30, %r29, 2146435072;
	setp.eq.s32 	%p9, %r30, 1127219200;
	setp.lt.s32 	%p10, %r29, 0;
	selp.b32 	%r31, 0, 2146435072, %p10;
	and.b32  	%r99, %r29, 2147483647;
	setp.ne.s32 	%p11, %r99, 1071644672;
	and.pred  	%p1, %p9, %p11;
	or.b32  	%r32, %r31, -2147483648;
	cvt.s64.s32 	%rd5, %r98;
	cvta.to.global.u64 	%rd6, %rd3;
	add.s64 	%rd2, %rd6, %rd5;
	ld.global.u8 	%rs1, [%rd2];
	cvt.rn.f32.u16 	%f4, %rs1;
	div.rn.f32 	%f5, %f4, 0f437F0000;
	cvt.f64.f32 	%fd1, %f5;
	setp.gtu.f64 	%p12, %fd1, 0d3FA4B5DCC63F1412;
	@%p12 bra 	$L__BB0_10;
	div.rn.f64 	%fd65, %fd1, 0d4029D70A3D70A3D7;
	bra.uni 	$L__BB0_14;
$L__BB0_10:
	add.f64 	%fd37, %fd1, 0d3FAC28F5C28F5C29;
	div.rn.f64 	%fd3, %fd37, 0d3FF0E147AE147AE1;
	{
	.reg .b32 %temp; 
	mov.b64 	{%temp, %r33}, %fd3;
	}
	setp.neu.f64 	%p13, %fd3, 0d0000000000000000;
	@%p13 bra 	$L__BB0_12;
	setp.lt.s32 	%p15, %r29, 0;
	setp.eq.s32 	%p16, %r30, 1127219200;
	selp.b32 	%r100, %r33, 0, %p16;
	or.b32  	%r101, %r100, 2146435072;
	selp.b32 	%r102, %r101, %r100, %p15;
	mov.b32 	%r103, 0;
	mov.b64 	%fd64, {%r103, %r102};
	bra.uni 	$L__BB0_13;
$L__BB0_12:
	setp.lt.s32 	%p14, %r33, 0;
	{ // callseq 0, 0
	.param .b64 param0;
	st.param.f64 	[param0], %fd3;
	.param .b64 param1;
	st.param.f64 	[param1], 0d4003333333333333;
	.param .b64 retval0;
	call.uni (retval0), 
	__internal_accurate_pow, 
	(
	param0, 
	param1
	);
	ld.param.f64 	%fd38, [retval0];
	} // callseq 0
	selp.f64 	%fd64, 0dFFF8000000000000, %fd38, %p14;
$L__BB0_13:
	setp.lt.s32 	%p17, %r33, 0;
	add.f64 	%fd40, %fd3, 0d4003333333333333;
	{
	.reg .b32 %temp; 
	mov.b64 	{%temp, %r104}, %fd40;
	}
	and.b32  	%r105, %r104, 2146435072;
	setp.eq.s32 	%p18, %r105, 2146435072;
	setp.eq.f64 	%p19, %fd3, 0d7FF0000000000000;
	selp.b32 	%r106, %r32, %r31, %p1;
	selp.b32 	%r107, %r106, %r31, %p17;
	mov.b32 	%r108, 0;
	mov.b64 	%fd41, {%r108, %r107};
	selp.f64 	%fd42, %fd41, %fd64, %p18;
	selp.f64 	%fd43, %fd42, %fd64, %p19;
	setp.eq.f64 	%p20, %fd3, 0d3FF0000000000000;
	selp.f64 	%fd65, 0d3FF0000000000000, %fd43, %p20;
$L__BB0_14:
	cvt.rn.f32.f64 	%f6, %fd65;
	fma.rn.f32 	%f1, %f6, 0f3D93DD98, 0f00000000;
	ld.global.u8 	%rs2, [%rd2+1];
	cvt.rn.f32.u16 	%f7, %rs2;
	div.rn.f32 	%f8, %f7, 0f437F0000;
	cvt.f64.f32 	%fd9, %f8;
	setp.gtu.f64 	%p21, %fd9, 0d3FA4B5DCC63F1412;
	@%p21 bra 	$L__BB0_16;
	div.rn.f64 	%fd67, %fd9, 0d4029D70A3D70A3D7;
	bra.uni 	$L__BB0_20;
$L__BB0_16:
	add.f64 	%fd44, %fd9, 0d3FAC28F5C28F5C29;
	div.rn.f64 	%fd11, %fd44, 0d3FF0E147AE147AE1;
	{
	.reg .b32 %temp; 
	mov.b64 	{%temp, %r34}, %fd11;
	}
	setp.eq.f64 	%p22, %fd11, 0d0000000000000000;
	@%p22 bra 	$L__BB0_18;
	setp.lt.s32 	%p23, %r34, 0;
	{ // callseq 1, 0
	.param .b64 param0;
	st.param.f64 	[param0], %fd11;
	.param .b64 param1;
	st.param.f64 	[param1], 0d4003333333333333;
	.param .b64 retval0;
	call.uni (retval0), 
	__internal_accurate_pow, 
	(
	param0, 
	param1
	);
	ld.param.f64 	%fd45, [retval0];
	} // callseq 1
	selp.f64 	%fd66, 0dFFF8000000000000, %fd45, %p23;
	bra.uni 	$L__BB0_19;
$L__BB0_18:
	setp.lt.s32 	%p24, %r29, 0;
	setp.eq.s32 	%p25, %r30, 1127219200;
	selp.b32 	%r109, %r34, 0, %p25;
	or.b32  	%r110, %r109, 2146435072;
	selp.b32 	%r111, %r110, %r109, %p24;
	mov.b32 	%r112, 0;
	mov.b64 	%fd66, {%r112, %r111};
$L__BB0_19:
	setp.lt.s32 	%p26, %r34, 0;
	add.f64 	%fd47, %fd11, 0d4003333333333333;
	{
	.reg .b32 %temp; 
	mov.b64 	{%temp, %r113}, %fd47;
	}
	and.b32  	%r114, %r113, 2146435072;
	setp.eq.s32 	%p27, %r114, 2146435072;
	setp.eq.f64 	%p28, %fd11, 0d7FF0000000000000;
	selp.b32 	%r115, %r32, %r31, %p1;
	selp.b32 	%r116, %r115, %r31, %p26;
	mov.b32 	%r117, 0;
	mov.b64 	%fd48, {%r117, %r116};
	selp.f64 	%fd49, %fd48, %fd66, %p27;
	selp.f64 	%fd50, %fd49, %fd66, %p28;
	setp.eq.f64 	%p29, %fd11, 0d3FF0000000000000;
	selp.f64 	%fd67, 0d3FF0000000000000, %fd50, %p29;
$L__BB0_20:
	cvt.rn.f32.f64 	%f9, %fd67;
	fma.rn.f32 	%f2, %f9, 0f3F371759, %f1;
	ld.global.u8 	%rs3, [%rd2+2];
	cvt.rn.f32.u16 	%f10, %rs3;
	div.rn.f32 	%f11, %f10, 0f437F0000;
	cvt.f64.f32 	%fd17, %f11;
	setp.gtu.f64 	%p30, %fd17, 0d3FA4B5DCC63F1412;
	@%p30 bra 	$L__BB0_22;
	div.rn.f64 	%fd69, %fd17, 0d4029D70A3D70A3D7;
	bra.uni 	$L__BB0_26;
$L__BB0_22:
	add.f64 	%fd51, %fd17, 0d3FAC28F5C28F5C29;
	div.rn.f64 	%fd19, %fd51, 0d3FF0E147AE147AE1;
	{
	.reg .b32 %temp; 
	mov.b64 	{%temp, %r35}, %fd19;
	}
	setp.eq.f64 	%p31, %fd19, 0d0000000000000000;
	@%p31 bra 	$L__BB0_24;
	setp.lt.s32 	%p32, %r35, 0;
	{ // callseq 2, 0
	.param .b64 param0;
	st.param.f64 	[param0], %fd19;
	.param .b64 param1;
	st.param.f64 	[param1], 0d4003333333333333;
	.param .b64 retval0;
	call.uni (retval0), 
	__internal_accurate_pow, 
	(
	param0, 
	param1
	);
	ld.param.f64 	%fd52, [retval0];
	} // callseq 2
	selp.f64 	%fd68, 0dFFF8000000000000, %fd52, %p32;
	bra.uni 	$L__BB0_25;
$L__BB0_24:
	setp.lt.s32 	%p33, %r29, 0;
	setp.eq.s32 	%p34, %r30, 1127219200;
	selp.b32 	%r118, %r35, 0, %p34;
	or.b32  	%r119, %r118, 2146435072;
	selp.b32 	%r120, %r119, %r118, %p33;
	mov.b32 	%r121, 0;
	mov.b64 	%fd68, {%r121, %r120};
$L__BB0_25:
	setp.lt.s32 	%p35, %r35, 0;
	add.f64 	%fd54, %fd19, 0d4003333333333333;
	{
	.reg .b32 %temp; 
	mov.b64 	{%temp, %r122}, %fd54;
	}
	and.b32  	%r123, %r122, 2146435072;
	setp.eq.s32 	%p36, %r123, 2146435072;
	setp.eq.f64 	%p37, %fd19, 0d7FF0000000000000;
	selp.b32 	%r124, %r32, %r31, %p1;
	selp.b32 	%r125, %r124, %r31, %p35;
	mov.b32 	%r126, 0;
	mov.b64 	%fd55, {%r126, %r125};
	selp.f64 	%fd56, %fd55, %fd68, %p36;
	selp.f64 	%fd57, %fd56, %fd68, %p37;
	setp.eq.f64 	%p38, %fd19, 0d3FF0000000000000;
	selp.f64 	%fd69, 0d3FF0000000000000, %fd57, %p38;
$L__BB0_26:
	cvt.rn.f32.f64 	%f12, %fd69;
	fma.rn.f32 	%f3, %f12, 0f3E59B3D0, %f2;
	cvt.f64.f32 	%fd25, %f3;
	setp.gtu.f64 	%p39, %fd25, 0d3F69A5C37387B719;
	@%p39 bra 	$L__BB0_28;
	mul.f64 	%fd72, %fd25, 0d4029D70A3D70A3D7;
	bra.uni 	$L__BB0_37;
$L__BB0_28:
	{
	.reg .b32 %temp; 
	mov.b64 	{%temp, %r36}, %fd25;
	}
	mov.f64 	%fd58, 0d3FDAAAAAAAAAAAAB;
	{
	.reg .b32 %temp; 
	mov.b64 	{%temp, %r37}, %fd58;
	}
	and.b32  	%r38, %r37, 2146435072;
	abs.f64 	%fd27, %fd25;
	setp.neu.f32 	%p40, %f3, 0f00000000;
	@%p40 bra 	$L__BB0_30;
	setp.eq.s32 	%p42, %r38, 1127219200;
	selp.b32 	%r127, %r36, 0, %p42;
	setp.lt.s32 	%p43, %r37, 0;
	or.b32  	%r128, %r127, 2146435072;
	selp.b32 	%r129, %r128, %r127, %p43;
	mov.b32 	%r130, 0;
	mov.b64 	%fd71, {%r130, %r129};
	bra.uni 	$L__BB0_31;
$L__BB0_30:
	setp.lt.s32 	%p41, %r36, 0;
	{ // callseq 3, 0
	.param .b64 param0;
	st.param.f64 	[param0], %fd27;
	.param .b64 param1;
	st.param.f64 	[param1], 0d3FDAAAAAAAAAAAAB;
	.param .b64 retval0;
	call.uni (retval0), 
	__internal_accurate_pow, 
	(
	param0, 
	param1
	);
	ld.param.f64 	%fd59, [retval0];
	} // callseq 3
	selp.f64 	%fd71, 0dFFF8000000000000, %fd59, %p41;
$L__BB0_31:
	add.f64 	%fd61, %fd25, 0d3FDAAAAAAAAAAAAB;
	{
	.reg .b32 %temp; 
	mov.b64 	{%temp, %r131}, %fd61;
	}
	and.b32  	%r132, %r131, 2146435072;
	setp.ne.s32 	%p44, %r132, 2146435072;
	@%p44 bra 	$L__BB0_36;
	setp.num.f32 	%p45, %f3, %f3;
	@%p45 bra 	$L__BB0_34;
	mov.f64 	%fd62, 0d3FDAAAAAAAAAAAAB;
	add.rn.f64 	%fd71, %fd25, %fd62;
	bra.uni 	$L__BB0_36;
$L__BB0_34:
	setp.neu.f64 	%p46, %fd27, 0d7FF0000000000000;
	@%p46 bra 	$L__BB0_36;
	setp.lt.s32 	%p47, %r36, 0;
	setp.eq.s32 	%p48, %r38, 1127219200;
	setp.lt.s32 	%p49, %r37, 0;
	selp.b32 	%r134, 0, 2146435072, %p49;
	and.b32  	%r135, %r37, 2147483647;
	setp.ne.s32 	%p50, %r135, 1071644672;
	or.b32  	%r136, %r134, -2147483648;
	selp.b32 	%r137, %r136, %r134, %p50;
	selp.b32 	%r138, %r137, %r134, %p48;
	selp.b32 	%r139, %r138, %r134, %p47;
	mov.b32 	%r140, 0;
	mov.b64 	%fd71, {%r140, %r139};
$L__BB0_36:
	setp.eq.f32 	%p51, %f3, 0f3F800000;
	fma.rn.f64 	%fd63, %fd71, 0d3FF0E147AE147AE1, 0dBFAC28F5C28F5C29;
	selp.f64 	%fd72, 0d3FEFFFFFFFFFFFFF, %fd63, %p51;
$L__BB0_37:
	cvt.rn.f32.f64 	%f13, %fd72;
	mul.f32 	%f14, %f13, 0f437F0000;
	mov.f32 	%f15, 0f3F000000;
	copysign.f32 	%f16, %f14, %f15;
	add.rz.f32 	%f17, %f14, %f16;
	cvt.rzi.f32.f32 	%f18, %f17;
	cvt.rzi.s32.f32 	%r141, %f18;
	shl.b32 	%r142, %r141, 2;
	mov.u32 	%r143, _ZZ34make_partial_histograms_BGR_kernelPhPiiE1s;
	add.s32 	%r144, %r143, %r142;
	atom.shared.add.u32 	%r145, [%r144], 1;
$L__BB0_38:
	setp.gt.u32 	%p52, %r1, 255;
	bar.sync 	0;
	@%p52 bra 	$L__BB0_45;
	mov.u32 	%r39, %nctaid.x;
	add.s32 	%r40, %r1, %r3;
	max.u32 	%r147, %r40, 256;
	setp.lt.u32 	%p53, %r40, 256;
	selp.u32 	%r148, 1, 0, %p53;
	add.s32 	%r149, %r40, %r148;
	sub.s32 	%r150, %r147, %r149;
	div.u32 	%r151, %r150, %r3;
	add.s32 	%r152, %r151, %r148;
	add.s32 	%r41, %r152, 1;
	and.b32  	%r42, %r41, 3;
	setp.lt.u32 	%p54, %r152, 3;
	mov.b32 	%r191, 0;
	mov.u32 	%r187, %r1;
	@%p54 bra 	$L__BB0_42;
	and.b32  	%r191, %r41, -4;
	shl.b32 	%r44, %r3, 2;
	shl.b32 	%r153, %r1, 2;
	mov.u32 	%r154, _ZZ34make_partial_histograms_BGR_kernelPhPiiE1s;
	add.s32 	%r186, %r154, %r153;
	shl.b32 	%r46, %r3, 4;
	shl.b32 	%r47, %r3, 3;
	mul.lo.s32 	%r48, %r3, 12;
	mad.lo.s32 	%r185, %r1, %r39, %r2;
	mul.lo.s32 	%r155, %r3, %r39;
	shl.b32 	%r50, %r155, 2;
	neg.s32 	%r184, %r191;
	shl.b32 	%r156, %r3, 1;
	add.s32 	%r157, %r1, %r156;
	mad.lo.s32 	%r183, %r39, %r157, %r2;
	mad.lo.s32 	%r158, %r3, 3, %r1;
	mad.lo.s32 	%r182, %r39, %r158, %r2;
	mad.lo.s32 	%r180, %r39, %r40, %r2;
	mov.u32 	%r187, %r1;
$L__BB0_41:
	ld.shared.u32 	%r159, [%r186];
	mul.wide.u32 	%rd7, %r185, 4;
	add.s64 	%rd8, %rd1, %rd7;
	st.global.u32 	[%rd8], %r159;
	add.s32 	%r160, %r186, %r44;
	ld.shared.u32 	%r161, [%r160];
	mul.wide.u32 	%rd9, %r180, 4;
	add.s64 	%rd10, %rd1, %rd9;
	st.global.u32 	[%rd10], %r161;
	add.s32 	%r162, %r186, %r47;
	ld.shared.u32 	%r163, [%r162];
	mul.wide.u32 	%rd11, %r183, 4;
	add.s64 	%rd12, %rd1, %rd11;
	st.global.u32 	[%rd12], %r163;
	add.s32 	%r164, %r186, %r48;
	ld.shared.u32 	%r165, [%r164];
	mul.wide.u32 	%rd13, %r182, 4;
	add.s64 	%rd14, %rd1, %rd13;
	st.global.u32 	[%rd14], %r165;
	add.s32 	%r186, %r186, %r46;
	add.s32 	%r185, %r185, %r50;
	add.s32 	%r184, %r184, 4;
	add.s32 	%r183, %r183, %r50;
	add.s32 	%r182, %r182, %r50;
	add.s32 	%r187, %r187, %r44;
	add.s32 	%r180, %r180, %r50;
	setp.ne.s32 	%p55, %r184, 0;
	@%p55 bra 	$L__BB0_41;
$L__BB0_42:
	setp.eq.s32 	%p56, %r42, 0;
	@%p56 bra 	$L__BB0_45;
	neg.s32 	%r189, %r42;
	mov.u32 	%r167, _ZZ34make_partial_histograms_BGR_kernelPhPiiE1s;
$L__BB0_44:
	.pragma "nounroll";
	shl.b32 	%r166, %r187, 2;
	add.s32 	%r168, %r167, %r166;
	ld.shared.u32 	%r169, [%r168];
	mad.lo.s32 	%r170, %r187, %r39, %r2;
	mul.wide.u32 	%rd15, %r170, 4;
	add.s64 	%rd16, %rd1, %rd15;
	st.global.u32 	[%rd16], %r169;
	add.s32 	%r75, %r191, 1;
	mad.lo.s32 	%r171, %r3, %r191, %r3;
	add.s32 	%r187, %r171, %r1;
	add.s32 	%r189, %r189, 1;
	setp.ne.s32 	%p57, %r189, 0;
	mov.u32 	%r191, %r75;
	@%p57 bra 	$L__BB0_44;
$L__BB0_45:
	ret;

}
	// .globl	_Z29sum_partial_histograms_kernelPiS_i
.visible .entry _Z29sum_partial_histograms_kernelPiS_i(
	.param .u64 .ptr .align 1 _Z29sum_partial_histograms_kernelPiS_i_param_0,
	.param .u64 .ptr .align 1 _Z29sum_partial_histograms_kernelPiS_i_param_1,
	.param .u32 _Z29sum_partial_histograms_kernelPiS_i_param_2
)
{
	.reg .pred 	%p<9>;
	.reg .b32 	%r<51>;
	.reg .b64 	%rd<9>;

	ld.param.u64 	%rd2, [_Z29sum_partial_histograms_kernelPiS_i_param_0];
	ld.param.u64 	%rd3, [_Z29sum_partial_histograms_kernelPiS_i_param_1];
	ld.param.u32 	%r46, [_Z29sum_partial_histograms_kernelPiS_i_param_2];
	mov.u32 	%r1, %tid.x;
	mov.u32 	%r2, %ntid.x;
	setp.ge.u32 	%p1, %r1, %r46;
	@%p1 bra 	$L__BB1_3;
	mov.u32 	%r28, %ctaid.x;
	mad.lo.s32 	%r3, %r46, %r28, %r1;
	cvta.to.global.u64 	%rd1, %rd2;
	mov.b32 	%r44, 0;
	mov.u32 	%r32, s;
	mov.u32 	%r43, %r1;
	mov.u32 	%r45, %r44;
$L__BB1_2:
	add.s32 	%r29, %r3, %r44;
	mul.wide.u32 	%rd4, %r29, 4;
	add.s64 	%rd5, %rd1, %rd4;
	ld.global.u32 	%r30, [%rd5];
	shl.b32 	%r31, %r43, 2;
	add.s32 	%r33, %r32, %r31;
	st.shared.u32 	[%r33], %r30;
	add.s32 	%r7, %r45, 1;
	mad.lo.s32 	%r44, %r2, %r45, %r2;
	add.s32 	%r43, %r44, %r1;
	setp.lt.u32 	%p2, %r43, %r46;
	mov.u32 	%r45, %r7;
	@%p2 bra 	$L__BB1_2;
$L__BB1_3:
	bar.sync 	0;
	setp.lt.s32 	%p3, %r46, 2;
	@%p3 bra 	$L__BB1_11;
	shl.b32 	%r10, %r2, 2;
	shl.b32 	%r11, %r1, 2;
$L__BB1_5:
	shr.u32 	%r13, %r46, 1;
	and.b32  	%r14, %r46, 1;
	add.s32 	%r15, %r13, %r14;
	setp.ge.u32 	%p4, %r1, %r15;
	@%p4 bra 	$L__BB1_10;
	add.s32 	%r35, %r1, %r13;
	add.s32 	%r48, %r35, %r14;
	shl.b32 	%r17, %r48, 2;
	mov.u32 	%r49, s;
	mov.u32 	%r47, %r1;
$L__BB1_7:
	setp.ge.u32 	%p5, %r48, %r46;
	mov.b32 	%r50, 0;
	@%p5 bra 	$L__BB1_9;
	add.s32 	%r37, %r49, %r17;
	ld.shared.u32 	%r50, [%r37];
$L__BB1_9:
	add.s32 	%r38, %r49, %r11;
	ld.shared.u32 	%r39, [%r38];
	add.s32 	%r40, %r39, %r50;
	st.shared.u32 	[%r38], %r40;
	add.s32 	%r49, %r49, %r10;
	add.s32 	%r48, %r48, %r2;
	add.s32 	%r47, %r47, %r2;
	setp.lt.u32 	%p6, %r47, %r15;
	@%p6 bra 	$L__BB1_7;
$L__BB1_10:
	bar.sync 	0;
	setp.gt.u32 	%p7, %r15, 1;
	mov.u32 	%r46, %r15;
	@%p7 bra 	$L__BB1_5;
$L__BB1_11:
	setp.ne.s32 	%p8, %r1, 0;
	@%p8 bra 	$L__BB1_13;
	ld.shared.u32 	%r41, [s];
	mov.u32 	%r42, %ctaid.x;
	cvta.to.global.u64 	%rd6, %rd3;
	mul.wide.u32 	%rd7, %r42, 4;
	add.s64 	%rd8, %rd6, %rd7;
	st.global.u32 	[%rd8], %r41;
$L__BB1_13:
	ret;

}
.func  (.param .b64 func_retval0) __internal_accurate_pow(
	.param .b64 __internal_accurate_pow_param_0,
	.param .b64 __internal_accurate_pow_param_1
)
{
	.reg .pred 	%p<8>;
	.reg .b32 	%r<49>;
	.reg .b32 	%f<3>;
	.reg .b64 	%fd<109>;

	ld.param.f64 	%fd10, [__internal_accurate_pow_param_0];
	ld.param.f64 	%fd11, [__internal_accurate_pow_param_1];
	{
	.reg .b32 %temp; 
	mov.b64 	{%temp, %r46}, %fd10;
	}
	{
	.reg .b32 %temp; 
	mov.b64 	{%r45, %temp}, %fd10;
	}
	shr.u32 	%r47, %r46, 20;
	setp.gt.u32 	%p1, %r46, 1048575;
	@%p1 bra 	$L__BB2_2;
	mul.f64 	%fd12, %fd10, 0d4350000000000000;
	{
	.reg .b32 %temp; 
	mov.b64 	{%temp, %r46}, %fd12;
	}
	{
	.reg .b32 %temp; 
	mov.b64 	{%r45, %temp}, %fd12;
	}
	shr.u32 	%r16, %r46, 20;
	add.s32 	%r47, %r16, -54;
$L__BB2_2:
	add.s32 	%r48, %r47, -1023;
	and.b32  	%r17, %r46, -2146435073;
	or.b32  	%r18, %r17, 1072693248;
	mov.b64 	%fd107, {%r45, %r18};
	setp.lt.u32 	%p2, %r18, 1073127583;
	@%p2 bra 	$L__BB2_4;
	{
	.reg .b32 %temp; 
	mov.b64 	{%r19, %temp}, %fd107;
	}
	{
	.reg .b32 %temp; 
	mov.b64 	{%temp, %r20}, %fd107;
	}
	add.s32 	%r21, %r20, -1048576;
	mov.b64 	%fd107, {%r19, %r21};
	add.s32 	%r48, %r47, -1022;
$L__BB2_4:
	add.f64 	%fd13, %fd107, 0dBFF0000000000000;
	add.f64 	%fd14, %fd107, 0d3FF0000000000000;
	rcp.approx.ftz.f64 	%fd15, %fd14;
	neg.f64 	%fd16, %fd14;
	fma.rn.f64 	%fd17, %fd16, %fd15, 0d3FF0000000000000;
	fma.rn.f64 	%fd18, %fd17, %fd17, %fd17;
	fma.rn.f64 	%fd19, %fd18, %fd15, %fd15;
	mul.f64 	%fd20, %fd13, %fd19;
	fma.rn.f64 	%fd21, %fd13, %fd19, %fd20;
	mul.f64 	%fd22, %fd21, %fd21;
	fma.rn.f64 	%fd23, %fd22, 0d3EB0F5FF7D2CAFE2, 0d3ED0F5D241AD3B5A;
	fma.rn.f64 	%fd24, %fd23, %fd22, 0d3EF3B20A75488A3F;
	fma.rn.f64 	%fd25, %fd24, %fd22, 0d3F1745CDE4FAECD5;
	fma.rn.f64 	%fd26, %fd25, %fd22, 0d3F3C71C7258A578B;
	fma.rn.f64 	%fd27, %fd26, %fd22, 0d3F6249249242B910;
	fma.rn.f64 	%fd28, %fd27, %fd22, 0d3F89999999999DFB;
	sub.f64 	%fd29, %fd13, %fd21;
	add.f64 	%fd30, %fd29, %fd29;
	neg.f64 	%fd31, %fd21;
	fma.rn.f64 	%fd32, %fd31, %fd13, %fd30;
	mul.f64 	%fd33, %fd19, %fd32;
	fma.rn.f64 	%fd34, %fd22, %fd28, 0d3FB5555555555555;
	mov.f64 	%fd35, 0d3FB5555555555555;
	sub.f64 	%fd36, %fd35, %fd34;
	fma.rn.f64 	%fd37, %fd22, %fd28, %fd36;
	add.f64 	%fd38, %fd37, 0dBC46A4CB00B9E7B0;
	add.f64 	%fd39, %fd34, %fd38;
	sub.f64 	%fd40, %fd34, %fd39;
	add.f64 	%fd41, %fd38, %fd40;
	mul.rn.f64 	%fd42, %fd21, %fd21;
	neg.f64 	%fd43, %fd42;
	fma.rn.f64 	%fd44, %fd21, %fd21, %fd43;
	{
	.reg .b32 %temp; 
	mov.b64 	{%r22, %temp}, %fd33;
	}
	{
	.reg .b32 %temp; 
	mov.b64 	{%temp, %r23}, %fd33;
	}
	add.s32 	%r24, %r23, 1048576;
	mov.b64 	%fd45, {%r22, %r24};
	fma.rn.f64 	%fd46, %fd21, %fd45, %fd44;
	mul.rn.f64 	%fd47, %fd42, %fd21;
	neg.f64 	%fd48, %fd47;
	fma.rn.f64 	%fd49, %fd42, %fd21, %fd48;
	fma.rn.f64 	%fd50, %fd42, %fd33, %fd49;
	fma.rn.f64 	%fd51, %fd46, %fd21, %fd50;
	mul.rn.f64 	%fd52, %fd39, %fd47;
	neg.f64 	%fd53, %fd52;
	fma.rn.f64 	%fd54, %fd39, %fd47, %fd53;
	fma.rn.f64 	%fd55, %fd39, %fd51, %fd54;
	fma.rn.f64 	%fd56, %fd41, %fd47, %fd55;
	add.f64 	%fd57, %fd52, %fd56;
	sub.f64 	%fd58, %fd52, %fd57;
	add.f64 	%fd59, %fd56, %fd58;
	add.f64 	%fd60, %fd21, %fd57;
	sub.f64 	%fd61, %fd21, %fd60;
	add.f64 	%fd62, %fd57, %fd61;
	add.f64 	%fd63, %fd59, %fd62;
	add.f64 	%fd64, %fd33, %fd63;
	add.f64 	%fd65, %fd60, %fd64;
	sub.f64 	%fd66, %fd60, %fd65;
	add.f64 	%fd67, %fd64, %fd66;
	xor.b32  	%r25, %r48, -2147483648;
	mov.b32 	%r26, 1127219200;
	mov.b64 	%fd68, {%r25, %r26};
	mov.b32 	%r27, -2147483648;
	mov.b64 	%fd69, {%r27, %r26};
	sub.f64 	%fd70, %fd68, %fd69;
	fma.rn.f64 	%fd71, %fd70, 0d3FE62E42FEFA39EF, %fd65;
	fma.rn.f64 	%fd72, %fd70, 0dBFE62E42FEFA39EF, %fd71;
	sub.f64 	%fd73, %fd72, %fd65;
	sub.f64 	%fd74, %fd67, %fd73;
	fma.rn.f64 	%fd75, %fd70, 0d3C7ABC9E3B39803F, %fd74;
	add.f64 	%fd76, %fd71, %fd75;
	sub.f64 	%fd77, %fd71, %fd76;
	add.f64 	%fd78, %fd75, %fd77;
	{
	.reg .b32 %temp; 
	mov.b64 	{%temp, %r28}, %fd11;
	}
	{
	.reg .b32 %temp; 
	mov.b64 	{%r29, %temp}, %fd11;
	}
	shl.b32 	%r30, %r28, 1;
	setp.gt.u32 	%p3, %r30, -33554433;
	and.b32  	%r31, %r28, -15728641;
	selp.b32 	%r32, %r31, %r28, %p3;
	mov.b64 	%fd79, {%r29, %r32};
	mul.rn.f64 	%fd80, %fd76, %fd79;
	neg.f64 	%fd81, %fd80;
	fma.rn.f64 	%fd82, %fd76, %fd79, %fd81;
	fma.rn.f64 	%fd83, %fd78, %fd79, %fd82;
	add.f64 	%fd4, %fd80, %fd83;
	sub.f64 	%fd84, %fd80, %fd4;
	add.f64 	%fd5, %fd83, %fd84;
	fma.rn.f64 	%fd85, %fd4, 0d3FF71547652B82FE, 0d4338000000000000;
	{
	.reg .b32 %temp; 
	mov.b64 	{%r13, %temp}, %fd85;
	}
	mov.f64 	%fd86, 0dC338000000000000;
	add.rn.f64 	%fd87, %fd85, %fd86;
	fma.rn.f64 	%fd88, %fd87, 0dBFE62E42FEFA39EF, %fd4;
	fma.rn.f64 	%fd89, %fd87, 0dBC7ABC9E3B39803F, %fd88;
	fma.rn.f64 	%fd90, %fd89, 0d3E5ADE1569CE2BDF, 0d3E928AF3FCA213EA;
	fma.rn.f64 	%fd91, %fd90, %fd89, 0d3EC71DEE62401315;
	fma.rn.f64 	%fd92, %fd91, %fd89, 0d3EFA01997C89EB71;
	fma.rn.f64 	%fd93, %fd92, %fd89, 0d3F2A01A014761F65;
	fma.rn.f64 	%fd94, %fd93, %fd89, 0d3F56C16C1852B7AF;
	fma.rn.f64 	%fd95, %fd94, %fd89, 0d3F81111111122322;
	fma.rn.f64 	%fd96, %fd95, %fd89, 0d3FA55555555502A1;
	fma.rn.f64 	%fd97, %fd96, %fd89, 0d3FC5555555555511;
	fma.rn.f64 	%fd98, %fd97, %fd89, 0d3FE000000000000B;
	fma.rn.f64 	%fd99, %fd98, %fd89, 0d3FF0000000000000;
	fma.rn.f64 	%fd100, %fd99, %fd89, 0d3FF0000000000000;
	{
	.reg .b32 %temp; 
	mov.b64 	{%r14, %temp}, %fd100;
	}
	{
	.reg .b32 %temp; 
	mov.b64 	{%temp, %r15}, %fd100;
	}
	shl.b32 	%r33, %r13, 20;
	add.s32 	%r34, %r33, %r15;
	mov.b64 	%fd108, {%r14, %r34};
	{
	.reg .b32 %temp; 
	mov.b64 	{%temp, %r35}, %fd4;
	}
	mov.b32 	%f2, %r35;
	abs.f32 	%f1, %f2;
	setp.lt.f32 	%p4, %f1, 0f4086232B;
	@%p4 bra 	$L__BB2_7;
	setp.lt.f64 	%p5, %fd4, 0d0000000000000000;
	add.f64 	%fd101, %fd4, 0d7FF0000000000000;
	selp.f64 	%fd108, 0d0000000000000000, %fd101, %p5;
	setp.geu.f32 	%p6, %f1, 0f40874800;
	@%p6 bra 	$L__BB2_7;
	shr.u32 	%r36, %r13, 31;
	add.s32 	%r37, %r13, %r36;
	shr.s32 	%r38, %r37, 1;
	shl.b32 	%r39, %r38, 20;
	add.s32 	%r40, %r15, %r39;
	mov.b64 	%fd102, {%r14, %r40};
	sub.s32 	%r41, %r13, %r38;
	shl.b32 	%r42, %r41, 20;
	add.s32 	%r43, %r42, 1072693248;
	mov.b32 	%r44, 0;
	mov.b64 	%fd103, {%r44, %r43};
	mul.f64 	%fd108, %fd103, %fd102;
$L__BB2_7:
	abs.f64 	%fd104, %fd108;
	setp.eq.f64 	%p7, %fd104, 0d7FF0000000000000;
	fma.rn.f64 	%fd105, %fd108, %fd5, %fd108;
	selp.f64 	%fd106, %fd108, %fd105, %p7;
	st.param.f64 	[func_retval0], %fd106;
	ret;

}


// ===== COMPILED SASS (sm_100) =====

	.target	sm_100

	.elftype	@"ET_EXEC"


//--------------------- .note.nv.tkinfo           --------------------------
	.section	.note.nv.tkinfo,"",@"SHT_NOTE"
	.sectionflags	@"SHF_NOTE_NV_TKINFO"
	.tkinfo
        /*0018*/ 	.word	0x00000002
        /*0030*/ 	.string	""
        /*0030*/ 	.string	"ptxas"
        /*0030*/ 	.string	"Cuda compilation tools, release 13.0, V13.0.88"
        /*0030*/ 	.string	"Build cuda_13.0.r13.0/compiler.36424714_0"
        /*0030*/ 	.string	"-arch sm_100 -m 64 "



//--------------------- .note.nv.cuinfo           --------------------------
	.section	.note.nv.cuinfo,"",@"SHT_NOTE"
	.sectionflags	@"SHF_NOTE_NV_CUINFO"
        /*0018*/ 	.short	0x0002
        /*001a*/ 	.short	0x0064
        /*001c*/ 	.short	0x0082
	.zero		2


//--------------------- .nv.info                  --------------------------
	.section	.nv.info,"",@"SHT_CUDA_INFO"
	.align	4


	//----- nvinfo : EIATTR_REGCOUNT
	.align		4
        /*0000*/ 	.byte	0x04, 0x2f
        /*0002*/ 	.short	(.L_1 - .L_0)
	.align		4
.L_0:
        /*0004*/ 	.word	index@(_Z34make_partial_histograms_BGR_kernelPhPii)
        /*0008*/ 	.word	0x00000020


	//----- nvinfo : EIATTR_FRAME_SIZE
	.align		4
.L_1:
        /*000c*/ 	.byte	0x04, 0x11
        /*000e*/ 	.short	(.L_3 - .L_2)
	.align		4
.L_2:
        /*0010*/ 	.word	index@($_Z34make_partial_histograms_BGR_kernelPhPii$__internal_accurate_pow)
        /*0014*/ 	.word	0x00000000


	//----- nvinfo : EIATTR_FRAME_SIZE
	.align		4
.L_3:
        /*0018*/ 	.byte	0x04, 0x11
        /*001a*/ 	.short	(.L_5 - .L_4)
	.align		4
.L_4:
        /*001c*/ 	.word	index@($__internal_1_$__cuda_sm3x_div_rn_noftz_f32_slowpath)
        /*0020*/ 	.word	0x00000000


	//----- nvinfo : EIATTR_FRAME_SIZE
	.align		4
.L_5:
        /*0024*/ 	.byte	0x04, 0x11
        /*0026*/ 	.short	(.L_7 - .L_6)
	.align		4
.L_6:
        /*0028*/ 	.word	index@($__internal_0_$__cuda_sm20_div_rn_f64_full)
        /*002c*/ 	.word	0x00000000


	//----- nvinfo : EIATTR_FRAME_SIZE
	.align		4
.L_7:
        /*0030*/ 	.byte	0x04, 0x11
        /*0032*/ 	.short	(.L_9 - .L_8)
	.align		4
.L_8:
        /*0034*/ 	.word	index@(_Z34make_partial_histograms_BGR_kernelPhPii)
        /*0038*/ 	.word	0x00000000


	//----- nvinfo : EIATTR_REGCOUNT
	.align		4
.L_9:
        /*003c*/ 	.byte	0x04, 0x2f
        /*003e*/ 	.short	(.L_11 - .L_10)
	.align		4
.L_10:
        /*0040*/ 	.word	index@(_Z29sum_partial_histograms_kernelPiS_i)
        /*0044*/ 	.word	0x00000010


	//----- nvinfo : EIATTR_FRAME_SIZE
	.align		4
.L_11:
        /*0048*/ 	.byte	0x04, 0x11
        /*004a*/ 	.short	(.L_13 - .L_12)
	.align		4
.L_12:
        /*004c*/ 	.word	index@(_Z29sum_partial_histograms_kernelPiS_i)
        /*0050*/ 	.word	0x00000000


	//----- nvinfo : EIATTR_MIN_STACK_SIZE
	.align		4
.L_13:
        /*0054*/ 	.byte	0x04, 0x12
        /*0056*/ 	.short	(.L_15 - .L_14)
	.align		4
.L_14:
        /*0058*/ 	.word	index@(_Z29sum_partial_histograms_kernelPiS_i)
        /*005c*/ 	.word	0x00000000


	//----- nvinfo : EIATTR_MIN_STACK_SIZE
	.align		4
.L_15:
        /*0060*/ 	.byte	0x04, 0x12
        /*0062*/ 	.short	(.L_17 - .L_16)
	.align		4
.L_16:
        /*0064*/ 	.word	index@(_Z34make_partial_histograms_BGR_kernelPhPii)
        /*0068*/ 	.word	0x00000000
.L_17:


//--------------------- .nv.compat                --------------------------
	.section	.nv.compat,"",@"SHT_CUDA_COMPAT_INFO"
	.align	4
        /*0000*/ 	.byte	0x02, 0x09, 0x00, 0x00, 0x02, 0x02, 0x01, 0x00, 0x02, 0x05, 0x05, 0x00, 0x03, 0x07, 0x01, 0x01
        /*0010*/ 	.byte	0x02, 0x03, 0x00, 0x00, 0x02, 0x06, 0x01, 0x00, 0x04, 0x0b, 0x08, 0x00, 0x01, 0x00, 0x00, 0x00
        /*0020*/ 	.byte	0x00, 0x00, 0x00, 0x00


//--------------------- .nv.info._Z29sum_partial_histograms_kernelPiS_i --------------------------
	.section	.nv.info._Z29sum_partial_histograms_kernelPiS_i,"",@"SHT_CUDA_INFO"
	.sectionflags	@""
	.align	4


	//----- nvinfo : EIATTR_CUDA_API_VERSION
	.align		4
        /*0000*/ 	.byte	0x04, 0x37
        /*0002*/ 	.short	(.L_19 - .L_18)
.L_18:
        /*0004*/ 	.word	0x00000082


	//----- nvinfo : EIATTR_KPARAM_INFO
	.align		4
.L_19:
        /*0008*/ 	.byte	0x04, 0x17
        /*000a*/ 	.short	(.L_21 - .L_20)
.L_20:
        /*000c*/ 	.word	0x00000000
        /*0010*/ 	.short	0x0002
        /*0012*/ 	.short	0x0010
        /*0014*/ 	.byte	0x00, 0xf0, 0x11, 0x00


	//----- nvinfo : EIATTR_KPARAM_INFO
	.align		4
.L_21:
        /*0018*/ 	.byte	0x04, 0x17
        /*001a*/ 	.short	(.L_23 - .L_22)
.L_22:
        /*001c*/ 	.word	0x00000000
        /*0020*/ 	.short	0x0001
        /*0022*/ 	.short	0x0008
        /*0024*/ 	.byte	0x00, 0xf5, 0x21, 0x00


	//----- nvinfo : EIATTR_KPARAM_INFO
	.align		4
.L_23:
        /*0028*/ 	.byte	0x04, 0x17
        /*002a*/ 	.short	(.L_25 - .L_24)
.L_24:
        /*002c*/ 	.word	0x00000000
        /*0030*/ 	.short	0x0000
        /*0032*/ 	.short	0x0000
        /*0034*/ 	.byte	0x00, 0xf5, 0x21, 0x00


	//----- nvinfo : EIATTR_SPARSE_MMA_MASK
	.align		4
.L_25:
        /*0038*/ 	.byte	0x03, 0x50
        /*003a*/ 	.short	0x0000


	//----- nvinfo : EIATTR_MAXREG_COUNT
	.align		4
        /*003c*/ 	.byte	0x03, 0x1b
        /*003e*/ 	.short	0x00ff


	//----- nvinfo : EIATTR_NUM_BARRIERS
	.align		4
        /*0040*/ 	.byte	0x02, 0x4c
        /*0042*/ 	.byte	0x01
	.zero		1


	//----- nvinfo : EIATTR_MERCURY_ISA_VERSION
	.align		4
        /*0044*/ 	.byte	0x03, 0x5f
        /*0046*/ 	.short	0x0101


	//----- nvinfo : EIATTR_VRC_CTA_INIT_COUNT
	.align		4
        /*0048*/ 	.byte	0x02, 0x4a
	.zero		1
	.zero		1


	//----- nvinfo : EIATTR_EXIT_INSTR_OFFSETS
	.align		4
        /*004c*/ 	.byte	0x04, 0x1c
        /*004e*/ 	.short	(.L_27 - .L_26)


	//   ....[0]....
.L_26:
        /*0050*/ 	.word	0x00000400


	//   ....[1]....
        /*0054*/ 	.word	0x00000490


	//----- nvinfo : EIATTR_CRS_STACK_SIZE
	.align		4
.L_27:
        /*0058*/ 	.byte	0x04, 0x1e
        /*005a*/ 	.short	(.L_29 - .L_28)
.L_28:
        /*005c*/ 	.word	0x00000000


	//----- nvinfo : EIATTR_CBANK_PARAM_SIZE
	.align		4
.L_29:
        /*0060*/ 	.byte	0x03, 0x19
        /*0062*/ 	.short	0x0014


	//----- nvinfo : EIATTR_PARAM_CBANK
	.align		4
        /*0064*/ 	.byte	0x04, 0x0a
        /*0066*/ 	.short	(.L_31 - .L_30)
	.align		4
.L_30:
        /*0068*/ 	.word	index@(.nv.constant0._Z29sum_partial_histograms_kernelPiS_i)
        /*006c*/ 	.short	0x0380
        /*006e*/ 	.short	0x0014


	//----- nvinfo : EIATTR_SW_WAR
	.align		4
.L_31:
        /*0070*/ 	.byte	0x04, 0x36
        /*0072*/ 	.short	(.L_33 - .L_32)
.L_32:
        /*0074*/ 	.word	0x00000008
.L_33:


//--------------------- .nv.info._Z34make_partial_histograms_BGR_kernelPhPii --------------------------
	.section	.nv.info._Z34make_partial_histograms_BGR_kernelPhPii,"",@"SHT_CUDA_INFO"
	.sectionflags	@""
	.align	4


	//----- nvinfo : EIATTR_CUDA_API_VERSION
	.align		4
        /*0000*/ 	.byte	0x04, 0x37
        /*0002*/ 	.short	(.L_35 - .L_34)
.L_34:
        /*0004*/ 	.word	0x00000082


	//----- nvinfo : EIATTR_KPARAM_INFO
	.align		4
.L_35:
        /*0008*/ 	.byte	0x04, 0x17
        /*000a*/ 	.short	(.L_37 - .L_36)
.L_36:
        /*000c*/ 	.word	0x00000000
        /*0010*/ 	.short	0x0002
        /*0012*/ 	.short	0x0010
        /*0014*/ 	.byte	0x00, 0xf0, 0x11, 0x00


	//----- nvinfo : EIATTR_KPARAM_INFO
	.align		4
.L_37:
        /*0018*/ 	.byte	0x04, 0x17
        /*001a*/ 	.short	(.L_39 - .L_38)
.L_38:
        /*001c*/ 	.word	0x00000000
        /*0020*/ 	.short	0x0001
        /*0022*/ 	.short	0x0008
        /*0024*/ 	.byte	0x00, 0xf5, 0x21, 0x00


	//----- nvinfo : EIATTR_KPARAM_INFO
	.align		4
.L_39:
        /*0028*/ 	.byte	0x04, 0x17
        /*002a*/ 	.short	(.L_41 - .L_40)
.L_40:
        /*002c*/ 	.word	0x00000000
        /*0030*/ 	.short	0x0000
        /*0032*/ 	.short	0x0000
        /*0034*/ 	.byte	0x00, 0xf5, 0x21, 0x00


	//----- nvinfo : EIATTR_SPARSE_MMA_MASK
	.align		4
.L_41:
        /*0038*/ 	.byte	0x03, 0x50
        /*003a*/ 	.short	0x0000


	//----- nvinfo : EIATTR_MAXREG_COUNT
	.align		4
        /*003c*/ 	.byte	0x03, 0x1b
        /*003e*/ 	.short	0x00ff


	//----- nvinfo : EIATTR_NUM_BARRIERS
	.align		4
        /*0040*/ 	.byte	0x02, 0x4c
        /*0042*/ 	.byte	0x01
	.zero		1


	//----- nvinfo : EIATTR_MERCURY_ISA_VERSION
	.align		4
        /*0044*/ 	.byte	0x03, 0x5f
        /*0046*/ 	.short	0x0101


	//----- nvinfo : EIATTR_VRC_CTA_INIT_COUNT
	.align		4
        /*0048*/ 	.byte	0x02, 0x4a
	.zero		1
	.zero		1


	//----- nvinfo : EIATTR_EXIT_INSTR_OFFSETS
	.align		4
        /*004c*/ 	.byte	0x04, 0x1c
        /*004e*/ 	.short	(.L_43 - .L_42)


	//   ....[0]....
.L_42:
        /*0050*/ 	.word	0x00002200


	//   ....[1]....
        /*0054*/ 	.word	0x00003030


	//   ....[2]....
        /*0058*/ 	.word	0x00003140


	//----- nvinfo : EIATTR_CRS_STACK_SIZE
	.align		4
.L_43:
        /*005c*/ 	.byte	0x04, 0x1e
        /*005e*/ 	.short	(.L_45 - .L_44)
.L_44:
        /*0060*/ 	.word	0x00000000


	//----- nvinfo : EIATTR_CBANK_PARAM_SIZE
	.align		4
.L_45:
        /*0064*/ 	.byte	0x03, 0x19
        /*0066*/ 	.short	0x0014


	//----- nvinfo : EIATTR_PARAM_CBANK
	.align		4
        /*0068*/ 	.byte	0x04, 0x0a
        /*006a*/ 	.short	(.L_47 - .L_46)
	.align		4
.L_46:
        /*006c*/ 	.word	index@(.nv.constant0._Z34make_partial_histograms_BGR_kernelPhPii)
        /*0070*/ 	.short	0x0380
        /*0072*/ 	.short	0x0014


	//----- nvinfo : EIATTR_SW_WAR
	.align		4
.L_47:
        /*0074*/ 	.byte	0x04, 0x36
        /*0076*/ 	.short	(.L_49 - .L_48)
.L_48:
        /*0078*/ 	.word	0x00000008
.L_49:


//--------------------- .nv.callgraph             --------------------------
	.section	.nv.callgraph,"",@"SHT_CUDA_CALLGRAPH"
	.align	4
	.sectionentsize	8
	.align		4
        /*0000*/ 	.word	0x00000000
	.align		4
        /*0004*/ 	.word	0xffffffff
	.align		4
        /*0008*/ 	.word	0x00000000
	.align		4
        /*000c*/ 	.word	0xfffffffe
	.align		4
        /*0010*/ 	.word	0x00000000
	.align		4
        /*0014*/ 	.word	0xfffffffd
	.align		4
        /*0018*/ 	.word	0x00000000
	.align		4
        /*001c*/ 	.word	0xfffffffc


//--------------------- .text._Z29sum_partial_histograms_kernelPiS_i --------------------------
	.section	.text._Z29sum_partial_histograms_kernelPiS_i,"ax",@progbits
	.align	128
        .global         _Z29sum_partial_histograms_kernelPiS_i
        .type           _Z29sum_partial_histograms_kernelPiS_i,@function
        .size           _Z29sum_partial_histograms_kernelPiS_i,(.L_x_95 - _Z29sum_partial_histograms_kernelPiS_i)
        .other          _Z29sum_partial_histograms_kernelPiS_i,@"STO_CUDA_ENTRY STV_DEFAULT"
_Z29sum_partial_histograms_kernelPiS_i:
.text._Z29sum_partial_histograms_kernelPiS_i:
[----:B------:R-:W-:Y:S01]  /*0000*/  LDC R1, c[0x0][0x37c] ;  /* 0x0000df00ff017b82 */ /* 0x000fe20000000800 */
[----:B------:R-:W0:Y:S01]  /*0010*/  S2R R5, SR_TID.X ;  /* 0x0000000000057919 */ /* 0x000e220000002100 */
[----:B------:R-:W0:Y:S06]  /*0020*/  LDCU UR4, c[0x0][0x390] ;  /* 0x00007200ff0477ac */ /* 0x000e2c0008000800 */
[----:B------:R-:W1:Y:S01]  /*0030*/  LDC R4, c[0x0][0x360] ;  /* 0x0000d800ff047b82 */ /* 0x000e620000000800 */
[----:B------:R-:W-:Y:S01]  /*0040*/  BSSY.RECONVERGENT B0, `(.L_x_0) ;  /* 0x0000018000007945 */ /* 0x000fe20003800200 */
[----:B------:R-:W2:Y:S01]  /*0050*/  LDCU UR5, c[0x0][0x390] ;  /* 0x00007200ff0577ac */ /* 0x000ea20008000800 */
[----:B------:R-:W3:Y:S01]  /*0060*/  LDCU.64 UR6, c[0x0][0x358] ;  /* 0x00006b00ff0677ac */ /* 0x000ee20008000a00 */
[----:B--2---:R-:W-:Y:S01]  /*0070*/  IMAD.U32 R0, RZ, RZ, UR5 ;  /* 0x00000005ff007e24 */ /* 0x004fe2000f8e00ff */
[----:B0-----:R-:W-:-:S13]  /*0080*/  ISETP.GE.U32.AND P0, PT, R5, UR4, PT ;  /* 0x0000000405007c0c */ /* 0x001fda000bf06070 */
[----:B---3--:R-:W-:Y:S05]  /*0090*/  @P0 BRA `(.L_x_1) ;  /* 0x0000000000480947 */ /* 0x008fea0003800000 */
[----:B------:R-:W0:Y:S01]  /*00a0*/  S2R R9, SR_CgaCtaId ;  /* 0x0000000000097919 */ /* 0x000e220000008800 */
[----:B------:R-:W2:Y:S01]  /*00b0*/  LDC.64 R2, c[0x0][0x380] ;  /* 0x0000e000ff027b82 */ /* 0x000ea20000000a00 */
[----:B------:R-:W-:Y:S02]  /*00c0*/  MOV R6, 0x400 ;  /* 0x0000040000067802 */ /* 0x000fe40000000f00 */
[----:B------:R-:W-:Y:S01]  /*00d0*/  CS2R R10, SRZ ;  /* 0x00000000000a7805 */ /* 0x000fe2000001ff00 */
[----:B------:R-:W3:Y:S01]  /*00e0*/  S2R R8, SR_CTAID.X ;  /* 0x0000000000087919 */ /* 0x000ee20000002500 */
[--C-:B------:R-:W-:Y:S01]  /*00f0*/  IMAD.MOV.U32 R12, RZ, RZ, R5.reuse ;  /* 0x000000ffff0c7224 */ /* 0x100fe200078e0005 */
[----:B0-----:R-:W-:Y:S01]  /*0100*/  LEA R9, R9, R6, 0x18 ;  /* 0x0000000609097211 */ /* 0x001fe200078ec0ff */
[----:B---3--:R-:W-:-:S07]  /*0110*/  IMAD R8, R8, UR4, R5 ;  /* 0x0000000408087c24 */ /* 0x008fce000f8e0205 */
.L_x_2:
[----:B------:R-:W-:-:S04]  /*0120*/  IMAD.IADD R7, R8, 0x1, R10 ;  /* 0x0000000108077824 */ /* 0x000fc800078e020a */
[----:B0-2---:R-:W-:-:S06]  /*0130*/  IMAD.WIDE.U32 R6, R7, 0x4, R2 ;  /* 0x0000000407067825 */ /* 0x005fcc00078e0002 */
[----:B------:R-:W2:Y:S01]  /*0140*/  LDG.E R6, desc[UR6][R6.64] ;  /* 0x0000000606067981 */ /* 0x000ea2000c1e1900 */
[----:B------:R-:W-:Y:S01]  /*0150*/  LEA R13, R12, R9, 0x2 ;  /* 0x000000090c0d7211 */ /* 0x000fe200078e10ff */
[----:B-1----:R-:W-:Y:S02]  /*0160*/  IMAD R10, R4, R11, R4 ;  /* 0x0000000b040a7224 */ /* 0x002fe400078e0204 */
[----:B------:R-:W-:Y:S02]  /*0170*/  VIADD R11, R11, 0x1 ;  /* 0x000000010b0b7836 */ /* 0x000fe40000000000 */
[----:B------:R-:W-:-:S05]  /*0180*/  IMAD.IADD R12, R10, 0x1, R5 ;  /* 0x000000010a0c7824 */ /* 0x000fca00078e0205 */
[----:B------:R-:W-:Y:S01]  /*0190*/  ISETP.GE.U32.AND P0, PT, R12, UR4, PT ;  /* 0x000000040c007c0c */ /* 0x000fe2000bf06070 */
[----:B--2---:R0:W-:-:S12]  /*01a0*/  STS [R13], R6 ;  /* 0x000000060d007388 */ /* 0x0041d80000000800 */
[----:B------:R-:W-:Y:S05]  /*01b0*/  @!P0 BRA `(.L_x_2) ;  /* 0xfffffffc00d88947 */ /* 0x000fea000383ffff */
.L_x_1:
[----:B------:R-:W-:Y:S05]  /*01c0*/  BSYNC.RECONVERGENT B0 ;  /* 0x0000000000007941 */ /* 0x000fea0003800200 */
.L_x_0:
[----:B------:R-:W-:Y:S01]  /*01d0*/  BAR.SYNC.DEFER_BLOCKING 0x0 ;  /* 0x0000000000007b1d */ /* 0x000fe20000010000 */
[----:B------:R-:W-:-:S09]  /*01e0*/  UISETP.GE.AND UP0, UPT, UR4, 0x2, UPT ;  /* 0x000000020400788c */ /* 0x000fd2000bf06270 */
[----:B------:R-:W-:Y:S05]  /*01f0*/  BRA.U !UP0, `(.L_x_3) ;  /* 0x00000001087c7547 */ /* 0x000fea000b800000 */
.L_x_7:
[----:B------:R-:W-:Y:S01]  /*0200*/  SHF.R.U32.HI R2, RZ, 0x1, R0 ;  /* 0x00000001ff027819 */ /* 0x000fe20000011600 */
[----:B------:R-:W-:Y:S01]  /*0210*/  BSSY.RECONVERGENT B0, `(.L_x_4) ;  /* 0x0000019000007945 */ /* 0x000fe20003800200 */
[----:B------:R-:W-:-:S04]  /*0220*/  LOP3.LUT R3, R0, 0x1, RZ, 0xc0, !PT ;  /* 0x0000000100037812 */ /* 0x000fc800078ec0ff */
[----:B------:R-:W-:-:S04]  /*0230*/  IADD3 R10, PT, PT, R2, R3, RZ ;  /* 0x00000003020a7210 */ /* 0x000fc80007ffe0ff */
[----:B------:R-:W-:-:S13]  /*0240*/  ISETP.GE.U32.AND P0, PT, R5, R10, PT ;  /* 0x0000000a0500720c */ /* 0x000fda0003f06070 */
[----:B--2---:R-:W-:Y:S05]  /*0250*/  @P0 BRA `(.L_x_5) ;  /* 0x0000000000500947 */ /* 0x004fea0003800000 */
[----:B------:R-:W2:Y:S01]  /*0260*/  S2UR UR5, SR_CgaCtaId ;  /* 0x00000000000579c3 */ /* 0x000ea20000008800 */
[----:B------:R-:W-:Y:S01]  /*0270*/  UMOV UR4, 0x400 ;  /* 0x0000040000047882 */ /* 0x000fe20000000000 */
[----:B0-----:R-:W-:Y:S01]  /*0280*/  IADD3 R13, PT, PT, R3, R5, R2 ;  /* 0x00000005030d7210 */ /* 0x001fe20007ffe002 */
[----:B------:R-:W-:-:S04]  /*0290*/  IMAD.MOV.U32 R7, RZ, RZ, R5 ;  /* 0x000000ffff077224 */ /* 0x000fc800078e0005 */
[----:B------:R-:W-:Y:S01]  /*02a0*/  IMAD.MOV.U32 R3, RZ, RZ, R13 ;  /* 0x000000ffff037224 */ /* 0x000fe200078e000d */
[----:B--2---:R-:W-:-:S06]  /*02b0*/  ULEA UR4, UR5, UR4, 0x18 ;  /* 0x0000000405047291 */ /* 0x004fcc000f8ec0ff */
[----:B------:R-:W-:-:S07]  /*02c0*/  MOV R2, UR4 ;  /* 0x0000000400027c02 */ /* 0x000fce0008000f00 */
.L_x_6:
[----:B------:R-:W-:Y:S01]  /*02d0*/  ISETP.GE.U32.AND P0, PT, R3, R0, PT ;  /* 0x000000000300720c */ /* 0x000fe20003f06070 */
[----:B--2---:R-:W-:Y:S01]  /*02e0*/  IMAD.MOV.U32 R6, RZ, RZ, RZ ;  /* 0x000000ffff067224 */ /* 0x004fe200078e00ff */
[C---:B-1----:R-:W-:Y:S01]  /*02f0*/  IADD3 R3, PT, PT, R4.reuse, R3, RZ ;  /* 0x0000000304037210 */ /* 0x042fe20007ffe0ff */
[----:B------:R-:W-:Y:S02]  /*0300*/  IMAD R9, R5, 0x4, R2 ;  /* 0x0000000405097824 */ /* 0x000fe400078e0202 */
[----:B------:R-:W-:-:S03]  /*0310*/  IMAD.IADD R7, R4, 0x1, R7 ;  /* 0x0000000104077824 */ /* 0x000fc600078e0207 */
[----:B------:R-:W-:Y:S05]  /*0320*/  LDS R11, [R9] ;  /* 0x00000000090b7984 */ /* 0x000fea0000000800 */
[----:B------:R-:W-:Y:S01]  /*0330*/  @!P0 LEA R8, R13, R2, 0x2 ;  /* 0x000000020d088211 */ /* 0x000fe200078e10ff */
[----:B------:R-:W-:-:S04]  /*0340*/  IMAD R2, R4, 0x4, R2 ;  /* 0x0000000404027824 */ /* 0x000fc800078e0202 */
[----:B------:R-:W0:Y:S01]  /*0350*/  @!P0 LDS R6, [R8] ;  /* 0x0000000008068984 */ /* 0x000e220000000800 */
[----:B------:R-:W-:Y:S01]  /*0360*/  ISETP.GE.U32.AND P0, PT, R7, R10, PT ;  /* 0x0000000a0700720c */ /* 0x000fe20003f06070 */
[----:B0-----:R-:W-:-:S05]  /*0370*/  IMAD.IADD R6, R11, 0x1, R6 ;  /* 0x000000010b067824 */ /* 0x001fca00078e0206 */
[----:B------:R2:W-:Y:S07]  /*0380*/  STS [R9], R6 ;  /* 0x0000000609007388 */ /* 0x0005ee0000000800 */
[----:B------:R-:W-:Y:S05]  /*0390*/  @!P0 BRA `(.L_x_6) ;  /* 0xfffffffc00cc8947 */ /* 0x000fea000383ffff */
.L_x_5:
[----:B------:R-:W-:Y:S05]  /*03a0*/  BSYNC.RECONVERGENT B0 ;  /* 0x0000000000007941 */ /* 0x000fea0003800200 */
.L_x_4:
[----:B------:R-:W-:Y:S01]  /*03b0*/  BAR.SYNC.DEFER_BLOCKING 0x0 ;  /* 0x0000000000007b1d */ /* 0x000fe20000010000 */
[----:B------:R-:W-:Y:S02]  /*03c0*/  ISETP.GT.U32.AND P0, PT, R10, 0x1, PT ;  /* 0x000000010a00780c */ /* 0x000fe40003f04070 */
[----:B------:R-:W-:-:S11]  /*03d0*/  MOV R0, R10 ;  /* 0x0000000a00007202 */ /* 0x000fd60000000f00 */
[----:B------:R-:W-:Y:S05]  /*03e0*/  @P0 BRA `(.L_x_7) ;  /* 0xfffffffc00840947 */ /* 0x000fea000383ffff */
.L_x_3:
[----:B------:R-:W-:-:S13]  /*03f0*/  ISETP.NE.AND P0, PT, R5, RZ, PT ;  /* 0x000000ff0500720c */ /* 0x000fda0003f05270 */
[----:B------:R-:W-:Y:S05]  /*0400*/  @P0 EXIT ;  /* 0x000000000000094d */ /* 0x000fea0003800000 */
[----:B------:R-:W3:Y:S01]  /*0410*/  S2UR UR5, SR_CgaCtaId ;  /* 0x00000000000579c3 */ /* 0x000ee20000008800 */
[----:B------:R-:W-:Y:S01]  /*0420*/  UMOV UR4, 0x400 ;  /* 0x0000040000047882 */ /* 0x000fe20000000000 */
[----:B------:R-:W4:Y:S06]  /*0430*/  S2R R7, SR_CTAID.X ;  /* 0x0000000000077919 */ /* 0x000f2c0000002500 */
[----:B------:R-:W4:Y:S01]  /*0440*/  LDC.64 R2, c[0x0][0x388] ;  /* 0x0000e200ff027b82 */ /* 0x000f220000000a00 */
[----:B---3--:R-:W-:-:S09]  /*0450*/  ULEA UR4, UR5, UR4, 0x18 ;  /* 0x0000000405047291 */ /* 0x008fd2000f8ec0ff */
[----:B------:R-:W3:Y:S01]  /*0460*/  LDS R5, [UR4] ;  /* 0x00000004ff057984 */ /* 0x000ee20008000800 */
[----:B----4-:R-:W-:-:S05]  /*0470*/  IMAD.WIDE.U32 R2, R7, 0x4, R2 ;  /* 0x0000000407027825 */ /* 0x010fca00078e0002 */
[----:B---3--:R-:W-:Y:S01]  /*0480*/  STG.E desc[UR6][R2.64], R5 ;  /* 0x0000000502007986 */ /* 0x008fe2000c101906 */
[----:B------:R-:W-:Y:S05]  /*0490*/  EXIT ;  /* 0x000000000000794d */ /* 0x000fea0003800000 */
.L_x_8:
[----:B------:R-:W-:-:S00]  /*04a0*/  BRA `(.L_x_8) ;  /* 0xfffffffc00fc7947 */ /* 0x000fc0000383ffff */
[----:B------:R-:W-:-:S00]  /*04b0*/  NOP ;  /* 0x0000000000007918 */ /* 0x000fc00000000000 */
        /* <DEDUP_REMOVED lines=12> */
.L_x_95:


//--------------------- .text._Z34make_partial_histograms_BGR_kernelPhPii --------------------------
	.section	.text._Z34make_partial_histograms_BGR_kernelPhPii,"ax",@progbits
	.align	128
        .global         _Z34make_partial_histograms_BGR_kernelPhPii
        .type           _Z34make_partial_histograms_BGR_kernelPhPii,@function
        .size           _Z34make_partial_histograms_BGR_kernelPhPii,(.L_x_94 - _Z34make_partial_histograms_BGR_kernelPhPii)
        .other          _Z34make_partial_histograms_BGR_kernelPhPii,@"STO_CUDA_ENTRY STV_DEFAULT"
_Z34make_partial_histograms_BGR_kernelPhPii:
.text._Z34make_partial_histograms_BGR_kernelPhPii:
[----:B------:R-:W-:Y:S01]  /*0000*/  LDC R1, c[0x0][0x37c] ;  /* 0x0000df00ff017b82 */ /* 0x000fe20000000800 */
[----:B------:R-:W0:Y:S07]  /*0010*/  S2R R4, SR_TID.X ;  /* 0x0000000000047919 */ /* 0x000e2e0000002100 */
[----:B------:R-:W1:Y:S01]  /*0020*/  S2UR UR8, SR_CTAID.X ;  /* 0x00000000000879c3 */ /* 0x000e620000002500 */
[----:B------:R-:W-:Y:S07]  /*0030*/  BSSY.RECONVERGENT B0, `(.L_x_9) ;  /* 0x0000094000007945 */ /* 0x000fee0003800200 */
[----:B------:R-:W1:Y:S01]  /*0040*/  LDC R5, c[0x0][0x360] ;  /* 0x0000d800ff057b82 */ /* 0x000e620000000800 */
[----:B0-----:R-:W-:Y:S01]  /*0050*/  ISETP.GT.U32.AND P0, PT, R4, 0xff, PT ;  /* 0x000000ff0400780c */ /* 0x001fe20003f04070 */
[----:B-1----:R-:W-:-:S12]  /*0060*/  IMAD R0, R5, UR8, R4 ;  /* 0x0000000805007c24 */ /* 0x002fd8000f8e0204 */
[----:B------:R-:W-:Y:S05]  /*0070*/  @P0 BRA `(.L_x_10) ;  /* 0x00000008003c0947 */ /* 0x000fea0003800000 */
[----:B------:R-:W0:Y:S01]  /*0080*/  I2F.U32.RP R9, R5 ;  /* 0x0000000500097306 */ /* 0x000e220000209000 */
[----:B------:R-:W-:Y:S01]  /*0090*/  IMAD.IADD R6, R4, 0x1, R5 ;  /* 0x0000000104067824 */ /* 0x000fe200078e0205 */
[----:B------:R-:W-:Y:S01]  /*00a0*/  ISETP.NE.U32.AND P2, PT, R5, RZ, PT ;  /* 0x000000ff0500720c */ /* 0x000fe20003f45070 */
[----:B------:R-:W-:Y:S03]  /*00b0*/  BSSY.RECONVERGENT B1, `(.L_x_11) ;  /* 0x000007d000017945 */ /* 0x000fe60003800200 */
[C---:B------:R-:W-:Y:S02]  /*00c0*/  ISETP.GE.U32.AND P0, PT, R6.reuse, 0x100, PT ;  /* 0x000001000600780c */ /* 0x040fe40003f06070 */
[----:B------:R-:W-:Y:S01]  /*00d0*/  VIMNMX.U32 R7, PT, PT, R6, 0x100, !PT ;  /* 0x0000010006077848 */ /* 0x000fe20007fe0000 */
[----:B0-----:R-:W0:Y:S02]  /*00e0*/  MUFU.RCP R9, R9 ;  /* 0x0000000900097308 */ /* 0x001e240000001000 */
[----:B0-----:R-:W-:-:S06]  /*00f0*/  VIADD R2, R9, 0xffffffe ;  /* 0x0ffffffe09027836 */ /* 0x001fcc0000000000 */
[----:B------:R0:W1:Y:S02]  /*0100*/  F2I.FTZ.U32.TRUNC.NTZ R3, R2 ;  /* 0x0000000200037305 */ /* 0x000064000021f000 */
[----:B0-----:R-:W-:Y:S02]  /*0110*/  HFMA2 R2, -RZ, RZ, 0, 0 ;  /* 0x00000000ff027431 */ /* 0x001fe400000001ff */
[----:B-1----:R-:W-:-:S04]  /*0120*/  IMAD.MOV R8, RZ, RZ, -R3 ;  /* 0x000000ffff087224 */ /* 0x002fc800078e0a03 */
[----:B------:R-:W-:Y:S01]  /*0130*/  IMAD R11, R8, R5, RZ ;  /* 0x00000005080b7224 */ /* 0x000fe200078e02ff */
[----:B------:R-:W-:-:S03]  /*0140*/  SEL R8, RZ, 0x1, P0 ;  /* 0x00000001ff087807 */ /* 0x000fc60000000000 */
[----:B------:R-:W-:Y:S01]  /*0150*/  IMAD.HI.U32 R3, R3, R11, R2 ;  /* 0x0000000b03037227 */ /* 0x000fe200078e0002 */
[----:B------:R-:W-:-:S05]  /*0160*/  IADD3 R6, PT, PT, R7, -R6, -R8 ;  /* 0x8000000607067210 */ /* 0x000fca0007ffe808 */
[----:B------:R-:W-:-:S04]  /*0170*/  IMAD.HI.U32 R3, R3, R6, RZ ;  /* 0x0000000603037227 */ /* 0x000fc800078e00ff */
[----:B------:R-:W-:-:S04]  /*0180*/  IMAD.MOV R2, RZ, RZ, -R3 ;  /* 0x000000ffff027224 */ /* 0x000fc800078e0a03 */
[----:B------:R-:W-:Y:S02]  /*0190*/  IMAD R6, R5, R2, R6 ;  /* 0x0000000205067224 */ /* 0x000fe400078e0206 */
[----:B------:R-:W-:-:S03]  /*01a0*/  IMAD.MOV.U32 R2, RZ, RZ, RZ ;  /* 0x000000ffff027224 */ /* 0x000fc600078e00ff */
[----:B------:R-:W-:-:S13]  /*01b0*/  ISETP.GE.U32.AND P0, PT, R6, R5, PT ;  /* 0x000000050600720c */ /* 0x000fda0003f06070 */
[----:B------:R-:W-:Y:S02]  /*01c0*/  @P0 IMAD.IADD R6, R6, 0x1, -R5 ;  /* 0x0000000106060824 */ /* 0x000fe400078e0a05 */
[----:B------:R-:W-:-:S03]  /*01d0*/  @P0 VIADD R3, R3, 0x1 ;  /* 0x0000000103030836 */ /* 0x000fc60000000000 */
[----:B------:R-:W-:Y:S02]  /*01e0*/  ISETP.GE.U32.AND P1, PT, R6, R5, PT ;  /* 0x000000050600720c */ /* 0x000fe40003f26070 */
[----:B------:R-:W-:-:S11]  /*01f0*/  MOV R6, R4 ;  /* 0x0000000400067202 */ /* 0x000fd60000000f00 */
[----:B------:R-:W-:Y:S02]  /*0200*/  @P1 IADD3 R3, PT, PT, R3, 0x1, RZ ;  /* 0x0000000103031810 */ /* 0x000fe40007ffe0ff */
[----:B------:R-:W-:-:S05]  /*0210*/  @!P2 LOP3.LUT R3, RZ, R5, RZ, 0x33, !PT ;  /* 0x00000005ff03a212 */ /* 0x000fca00078e33ff */
[----:B------:R-:W-:-:S04]  /*0220*/  IMAD.IADD R3, R8, 0x1, R3 ;  /* 0x0000000108037824 */ /* 0x000fc800078e0203 */
[C---:B------:R-:W-:Y:S01]  /*0230*/  VIADD R7, R3.reuse, 0x1 ;  /* 0x0000000103077836 */ /* 0x040fe20000000000 */
[----:B------:R-:W-:-:S04]  /*0240*/  ISETP.GE.U32.AND P0, PT, R3, 0x3, PT ;  /* 0x000000030300780c */ /* 0x000fc80003f06070 */
[----:B------:R-:W-:-:S09]  /*0250*/  LOP3.LUT R3, R7, 0x3, RZ, 0xc0, !PT ;  /* 0x0000000307037812 */ /* 0x000fd200078ec0ff */
[----:B------:R-:W-:Y:S05]  /*0260*/  @!P0 BRA `(.L_x_12) ;  /* 0x0000000400848947 */ /* 0x000fea0003800000 */
[----:B------:R-:W0:Y:S01]  /*0270*/  S2UR UR5, SR_CgaCtaId ;  /* 0x00000000000579c3 */ /* 0x000e220000008800 */
[----:B------:R-:W-:Y:S01]  /*0280*/  LOP3.LUT R2, R7, 0xfffffffc, RZ, 0xc0, !PT ;  /* 0xfffffffc07027812 */ /* 0x000fe200078ec0ff */
[----:B------:R-:W-:Y:S01]  /*0290*/  UMOV UR4, 0x400 ;  /* 0x0000040000047882 */ /* 0x000fe20000000000 */
[----:B------:R-:W-:Y:S01]  /*02a0*/  BSSY.RELIABLE B2, `(.L_x_13) ;  /* 0x0000051000027945 */ /* 0x000fe20003800100 */
[----:B------:R-:W-:Y:S02]  /*02b0*/  IMAD.MOV.U32 R6, RZ, RZ, R4 ;  /* 0x000000ffff067224 */ /* 0x000fe400078e0004 */
[----:B------:R-:W-:-:S05]  /*02c0*/  IMAD.MOV R7, RZ, RZ, -R2 ;  /* 0x000000ffff077224 */ /* 0x000fca00078e0a02 */
[----:B------:R-:W-:Y:S01]  /*02d0*/  ISETP.GE.AND P0, PT, R7, RZ, PT ;  /* 0x000000ff0700720c */ /* 0x000fe20003f06270 */
[----:B0-----:R-:W-:-:S06]  /*02e0*/  ULEA UR4, UR5, UR4, 0x18 ;  /* 0x0000000405047291 */ /* 0x001fcc000f8ec0ff */
[----:B------:R-:W-:-:S06]  /*02f0*/  LEA R8, R4, UR4, 0x2 ;  /* 0x0000000404087c11 */ /* 0x000fcc000f8e10ff */
[----:B------:R-:W-:Y:S05]  /*0300*/  @P0 BRA `(.L_x_14) ;  /* 0x0000000400280947 */ /* 0x000fea0003800000 */
[----:B------:R-:W-:Y:S01]  /*0310*/  IMAD.MOV R9, RZ, RZ, -R7 ;  /* 0x000000ffff097224 */ /* 0x000fe200078e0a07 */
[----:B------:R-:W-:Y:S01]  /*0320*/  BSSY.RECONVERGENT B3, `(.L_x_15) ;  /* 0x000002c000037945 */ /* 0x000fe20003800200 */
[----:B------:R-:W-:-:S03]  /*0330*/  PLOP3.LUT P0, PT, PT, PT, PT, 0x80, 0x8 ;  /* 0x000000000008781c */ /* 0x000fc60003f0f070 */
[----:B------:R-:W-:-:S13]  /*0340*/  ISETP.GT.AND P1, PT, R9, 0xc, PT ;  /* 0x0000000c0900780c */ /* 0x000fda0003f24270 */
[----:B------:R-:W-:Y:S05]  /*0350*/  @!P1 BRA `(.L_x_16) ;  /* 0x0000000000a09947 */ /* 0x000fea0003800000 */
[----:B------:R-:W-:-:S13]  /*0360*/  PLOP3.LUT P0, PT, PT, PT, PT, 0x8, 0x80 ;  /* 0x000000000080781c */ /* 0x000fda0003f0e170 */
.L_x_17:
[C-C-:B-1----:R-:W-:Y:S01]  /*0370*/  IMAD R12, R5.reuse, 0x10, R8.reuse ;  /* 0x00000010050c7824 */ /* 0x142fe200078e0208 */
[C---:B------:R-:W-:Y:S01]  /*0380*/  LEA R9, R5.reuse, R8, 0x2 ;  /* 0x0000000805097211 */ /* 0x040fe200078e10ff */
[C-C-:B------:R-:W-:Y:S01]  /*0390*/  IMAD R10, R5.reuse, 0x8, R8.reuse ;  /* 0x00000008050a7824 */ /* 0x140fe200078e0208 */
[----:B------:R0:W-:Y:S01]  /*03a0*/  STS [R8], RZ ;  /* 0x000000ff08007388 */ /* 0x0001e20000000800 */
[C---:B------:R-:W-:Y:S01]  /*03b0*/  IMAD R11, R5.reuse, 0xc, R8 ;  /* 0x0000000c050b7824 */ /* 0x040fe200078e0208 */
[C---:B------:R-:W-:Y:S01]  /*03c0*/  LEA R14, R5.reuse, R12, 0x3 ;  /* 0x0000000c050e7211 */ /* 0x040fe200078e18ff */
[C-C-:B------:R-:W-:Y:S01]  /*03d0*/  IMAD R16, R5.reuse, 0x10, R12.reuse ;  /* 0x0000001005107824 */ /* 0x140fe200078e020c */
[----:B------:R1:W-:Y:S01]  /*03e0*/  STS [R9], RZ ;  /* 0x000000ff09007388 */ /* 0x0003e20000000800 */
[--C-:B------:R-:W-:Y:S01]  /*03f0*/  IMAD R13, R5, 0x4, R12.reuse ;  /* 0x00000004050d7824 */ /* 0x100fe200078e020c */
[----:B------:R-:W-:Y:S01]  /*0400*/  IADD3 R7, PT, PT, R7, 0x10, RZ ;  /* 0x0000001007077810 */ /* 0x000fe20007ffe0ff */
[C---:B------:R-:W-:Y:S01]  /*0410*/  IMAD R15, R5.reuse, 0xc, R12 ;  /* 0x0000000c050f7824 */ /* 0x040fe200078e020c */
[----:B------:R2:W-:Y:S01]  /*0420*/  STS [R10], RZ ;  /* 0x000000ff0a007388 */ /* 0x0005e20000000800 */
[C---:B------:R-:W-:Y:S01]  /*0430*/  LEA R18, R5.reuse, R16, 0x4 ;  /* 0x0000001005127211 */ /* 0x040fe200078e20ff */
[--C-:B0-----:R-:W-:Y:S01]  /*0440*/  IMAD R8, R5, 0x4, R16.reuse ;  /* 0x0000000405087824 */ /* 0x101fe200078e0210 */
[----:B------:R-:W-:Y:S01]  /*0450*/  ISETP.GE.AND P1, PT, R7, -0xc, PT ;  /* 0xfffffff40700780c */ /* 0x000fe20003f26270 */
[----:B------:R0:W-:Y:S01]  /*0460*/  STS [R11], RZ ;  /* 0x000000ff0b007388 */ /* 0x0001e20000000800 */
[----:B-1----:R-:W-:-:S02]  /*0470*/  IMAD R9, R5, 0x8, R16 ;  /* 0x0000000805097824 */ /* 0x002fc400078e0210 */
[C---:B------:R-:W-:Y:S01]  /*0480*/  IMAD R6, R5.reuse, 0x4, R6 ;  /* 0x0000000405067824 */ /* 0x040fe200078e0206 */
[----:B------:R1:W-:Y:S01]  /*0490*/  STS [R12], RZ ;  /* 0x000000ff0c007388 */ /* 0x0003e20000000800 */
[C---:B--2---:R-:W-:Y:S02]  /*04a0*/  IMAD R10, R5.reuse, 0xc, R16 ;  /* 0x0000000c050a7824 */ /* 0x044fe400078e0210 */
[C---:B------:R-:W-:Y:S01]  /*04b0*/  IMAD R6, R5.reuse, 0x4, R6 ;  /* 0x0000000405067824 */ /* 0x040fe200078e0206 */
[----:B------:R2:W-:Y:S01]  /*04c0*/  STS [R13], RZ ;  /* 0x000000ff0d007388 */ /* 0x0005e20000000800 */
[C---:B0-----:R-:W-:Y:S02]  /*04d0*/  IMAD R11, R5.reuse, 0x4, R18 ;  /* 0x00000004050b7824 */ /* 0x041fe400078e0212 */
[C---:B------:R-:W-:Y:S01]  /*04e0*/  IMAD R6, R5.reuse, 0x4, R6 ;  /* 0x0000000405067824 */ /* 0x040fe200078e0206 */
[----:B------:R-:W-:Y:S01]  /*04f0*/  STS [R14], RZ ;  /* 0x000000ff0e007388 */ /* 0x000fe20000000800 */
[----:B-1----:R-:W-:-:S02]  /*0500*/  IMAD R12, R5, 0x8, R18 ;  /* 0x00000008050c7824 */ /* 0x002fc400078e0212 */
[C---:B------:R-:W-:Y:S01]  /*0510*/  IMAD R6, R5.reuse, 0x4, R6 ;  /* 0x0000000405067824 */ /* 0x040fe200078e0206 */
[----:B------:R-:W-:Y:S01]  /*0520*/  STS [R15], RZ ;  /* 0x000000ff0f007388 */ /* 0x000fe20000000800 */
[----:B--2---:R-:W-:-:S03]  /*0530*/  IMAD R13, R5, 0xc, R18 ;  /* 0x0000000c050d7824 */ /* 0x004fc600078e0212 */
[----:B------:R-:W-:Y:S04]  /*0540*/  STS [R16], RZ ;  /* 0x000000ff10007388 */ /* 0x000fe80000000800 */
[----:B------:R0:W-:Y:S04]  /*0550*/  STS [R8], RZ ;  /* 0x000000ff08007388 */ /* 0x0001e80000000800 */
[----:B------:R1:W-:Y:S04]  /*0560*/  STS [R9], RZ ;  /* 0x000000ff09007388 */ /* 0x0003e80000000800 */
[----:B------:R1:W-:Y:S01]  /*0570*/  STS [R10], RZ ;  /* 0x000000ff0a007388 */ /* 0x0003e20000000800 */
[----:B0-----:R-:W-:-:S03]  /*0580*/  LEA R8, R5, R18, 0x4 ;  /* 0x0000001205087211 */ /* 0x001fc600078e20ff */
[----:B------:R1:W-:Y:S04]  /*0590*/  STS [R18], RZ ;  /* 0x000000ff12007388 */ /* 0x0003e80000000800 */
[----:B------:R1:W-:Y:S04]  /*05a0*/  STS [R11], RZ ;  /* 0x000000ff0b007388 */ /* 0x0003e80000000800 */
[----:B------:R1:W-:Y:S04]  /*05b0*/  STS [R12], RZ ;  /* 0x000000ff0c007388 */ /* 0x0003e80000000800 */
[----:B------:R1:W-:Y:S01]  /*05c0*/  STS [R13], RZ ;  /* 0x000000ff0d007388 */ /* 0x0003e20000000800 */
[----:B------:R-:W-:Y:S05]  /*05d0*/  @!P1 BRA `(.L_x_17) ;  /* 0xfffffffc00649947 */ /* 0x000fea000383ffff */
.L_x_16:
[----:B------:R-:W-:Y:S05]  /*05e0*/  BSYNC.RECONVERGENT B3 ;  /* 0x0000000000037941 */ /* 0x000fea0003800200 */
.L_x_15:
[----:B-1----:R-:W-:Y:S01]  /*05f0*/  IMAD.MOV R9, RZ, RZ, -R7 ;  /* 0x000000ffff097224 */ /* 0x002fe200078e0a07 */
[----:B------:R-:W-:Y:S04]  /*0600*/  BSSY.RECONVERGENT B3, `(.L_x_18) ;  /* 0x0000017000037945 */ /* 0x000fe80003800200 */
[----:B------:R-:W-:-:S13]  /*0610*/  ISETP.GT.AND P1, PT, R9, 0x4, PT ;  /* 0x000000040900780c */ /* 0x000fda0003f24270 */
[----:B------:R-:W-:Y:S05]  /*0620*/  @!P1 BRA `(.L_x_19) ;  /* 0x0000000000509947 */ /* 0x000fea0003800000 */
[C---:B------:R-:W-:Y:S01]  /*0630*/  LEA R12, R5.reuse, R8, 0x4 ;  /* 0x00000008050c7211 */ /* 0x040fe200078e20ff */
[C-C-:B------:R-:W-:Y:S01]  /*0640*/  IMAD R9, R5.reuse, 0x4, R8.reuse ;  /* 0x0000000405097824 */ /* 0x140fe200078e0208 */
[----:B------:R0:W-:Y:S01]  /*0650*/  STS [R8], RZ ;  /* 0x000000ff08007388 */ /* 0x0001e20000000800 */
[C-C-:B------:R-:W-:Y:S01]  /*0660*/  IMAD R10, R5.reuse, 0x8, R8.reuse ;  /* 0x00000008050a7824 */ /* 0x140fe200078e0208 */
[----:B------:R-:W-:Y:S01]  /*0670*/  PLOP3.LUT P0, PT, PT, PT, PT, 0x8, 0x80 ;  /* 0x000000000080781c */ /* 0x000fe20003f0e170 */
[C---:B------:R-:W-:Y:S01]  /*0680*/  IMAD R11, R5.reuse, 0xc, R8 ;  /* 0x0000000c050b7824 */ /* 0x040fe200078e0208 */
[----:B------:R1:W-:Y:S01]  /*0690*/  STS [R9], RZ ;  /* 0x000000ff09007388 */ /* 0x0003e20000000800 */
[--C-:B------:R-:W-:Y:S01]  /*06a0*/  IMAD R13, R5, 0x4, R12.reuse ;  /* 0x00000004050d7824 */ /* 0x100fe200078e020c */
[----:B------:R-:W-:Y:S01]  /*06b0*/  IADD3 R7, PT, PT, R7, 0x8, RZ ;  /* 0x0000000807077810 */ /* 0x000fe20007ffe0ff */
[C-C-:B------:R-:W-:Y:S01]  /*06c0*/  IMAD R14, R5.reuse, 0x8, R12.reuse ;  /* 0x00000008050e7824 */ /* 0x140fe200078e020c */
[----:B------:R1:W-:Y:S01]  /*06d0*/  STS [R10], RZ ;  /* 0x000000ff0a007388 */ /* 0x0003e20000000800 */
[----:B------:R-:W-:-:S02]  /*06e0*/  IMAD R15, R5, 0xc, R12 ;  /* 0x0000000c050f7824 */ /* 0x000fc400078e020c */
[C---:B------:R-:W-:Y:S01]  /*06f0*/  IMAD R6, R5.reuse, 0x4, R6 ;  /* 0x0000000405067824 */ /* 0x040fe200078e0206 */
[----:B------:R1:W-:Y:S01]  /*0700*/  STS [R11], RZ ;  /* 0x000000ff0b007388 */ /* 0x0003e20000000800 */
[C---:B0-----:R-:W-:Y:S02]  /*0710*/  IMAD R8, R5.reuse, 0x10, R12 ;  /* 0x0000001005087824 */ /* 0x041fe400078e020c */
[----:B------:R-:W-:Y:S01]  /*0720*/  IMAD R6, R5, 0x4, R6 ;  /* 0x0000000405067824 */ /* 0x000fe200078e0206 */
[----:B------:R1:W-:Y:S04]  /*0730*/  STS [R12], RZ ;  /* 0x000000ff0c007388 */ /* 0x0003e80000000800 */
[----:B------:R1:W-:Y:S04]  /*0740*/  STS [R13], RZ ;  /* 0x000000ff0d007388 */ /* 0x0003e80000000800 */
[----:B------:R1:W-:Y:S04]  /*0750*/  STS [R14], RZ ;  /* 0x000000ff0e007388 */ /* 0x0003e80000000800 */
[----:B------:R1:W-:Y:S02]  /*0760*/  STS [R15], RZ ;  /* 0x000000ff0f007388 */ /* 0x0003e40000000800 */
.L_x_19:
[----:B------:R-:W-:Y:S05]  /*0770*/  BSYNC.RECONVERGENT B3 ;  /* 0x0000000000037941 */ /* 0x000fea0003800200 */
.L_x_18:
[----:B------:R-:W-:-:S13]  /*0780*/  ISETP.NE.OR P0, PT, R7, RZ, P0 ;  /* 0x000000ff0700720c */ /* 0x000fda0000705670 */
[----:B------:R-:W-:Y:S05]  /*0790*/  @!P0 BREAK.RELIABLE B2 ;  /* 0x0000000000028942 */ /* 0x000fea0003800100 */
[----:B------:R-:W-:Y:S05]  /*07a0*/  @!P0 BRA `(.L_x_12) ;  /* 0x0000000000348947 */ /* 0x000fea0003800000 */
.L_x_14:
[----:B------:R-:W-:Y:S05]  /*07b0*/  BSYNC.RELIABLE B2 ;  /* 0x0000000000027941 */ /* 0x000fea0003800100 */
.L_x_13:
[C-C-:B-12---:R-:W-:Y:S01]  /*07c0*/  IMAD R9, R5.reuse, 0x4, R8.reuse ;  /* 0x0000000405097824 */ /* 0x146fe200078e0208 */
[C---:B------:R-:W-:Y:S01]  /*07d0*/  LEA R10, R5.reuse, R8, 0x3 ;  /* 0x00000008050a7211 */ /* 0x040fe200078e18ff */
[----:B------:R-:W-:Y:S01]  /*07e0*/  IMAD R11, R5, 0xc, R8 ;  /* 0x0000000c050b7824 */ /* 0x000fe200078e0208 */
[----:B------:R0:W-:Y:S01]  /*07f0*/  STS [R8], RZ ;  /* 0x000000ff08007388 */ /* 0x0001e20000000800 */
[----:B------:R-:W-:Y:S02]  /*0800*/  VIADD R7, R7, 0x4 ;  /* 0x0000000407077836 */ /* 0x000fe40000000000 */
[----:B------:R-:W-:Y:S01]  /*0810*/  IMAD R6, R5, 0x4, R6 ;  /* 0x0000000405067824 */ /* 0x000fe200078e0206 */
[----:B------:R2:W-:Y:S02]  /*0820*/  STS [R9], RZ ;  /* 0x000000ff09007388 */ /* 0x0005e40000000800 */
[----:B------:R-:W-:Y:S02]  /*0830*/  ISETP.NE.AND P0, PT, R7, RZ, PT ;  /* 0x000000ff0700720c */ /* 0x000fe40003f05270 */
[----:B------:R2:W-:Y:S01]  /*0840*/  STS [R10], RZ ;  /* 0x000000ff0a007388 */ /* 0x0005e20000000800 */
[----:B0-----:R-:W-:-:S03]  /*0850*/  IMAD R8, R5, 0x10, R8 ;  /* 0x0000001005087824 */ /* 0x001fc600078e0208 */
[----:B------:R2:W-:Y:S07]  /*0860*/  STS [R11], RZ ;  /* 0x000000ff0b007388 */ /* 0x0005ee0000000800 */
[----:B------:R-:W-:Y:S05]  /*0870*/  @P0 BRA `(.L_x_13) ;  /* 0xfffffffc00d00947 */ /* 0x000fea000383ffff */
.L_x_12:
[----:B------:R-:W-:Y:S05]  /*0880*/  BSYNC.RECONVERGENT B1 ;  /* 0x0000000000017941 */ /* 0x000fea0003800200 */
.L_x_11:
[----:B------:R-:W-:-:S13]  /*0890*/  ISETP.NE.AND P0, PT, R3, RZ, PT ;  /* 0x000000ff0300720c */ /* 0x000fda0003f05270 */
[----:B------:R-:W-:Y:S05]  /*08a0*/  @!P0 BRA `(.L_x_10) ;  /* 0x0000000000308947 */ /* 0x000fea0003800000 */
[----:B------:R-:W1:Y:S01]  /*08b0*/  S2R R8, SR_CgaCtaId ;  /* 0x0000000000087919 */ /* 0x000e620000008800 */
[----:B------:R-:W-:Y:S02]  /*08c0*/  MOV R7, 0x400 ;  /* 0x0000040000077802 */ /* 0x000fe40000000f00 */
[----:B------:R-:W-:Y:S02]  /*08d0*/  IADD3 R3, PT, PT, -R3, RZ, RZ ;  /* 0x000000ff03037210 */ /* 0x000fe40007ffe1ff */
[----:B-12---:R-:W-:-:S07]  /*08e0*/  LEA R11, R8, R7, 0x18 ;  /* 0x00000007080b7211 */ /* 0x006fce00078ec0ff */
.L_x_20:
[----:B------:R-:W-:Y:S02]  /*08f0*/  IMAD R7, R6, 0x4, R11 ;  /* 0x0000000406077824 */ /* 0x000fe400078e020b */
[----:B------:R-:W-:Y:S02]  /*0900*/  VIADD R3, R3, 0x1 ;  /* 0x0000000103037836 */ /* 0x000fe40000000000 */
[----:B------:R-:W-:Y:S01]  /*0910*/  IMAD R9, R5, R2, R5 ;  /* 0x0000000205097224 */ /* 0x000fe200078e0205 */
[----:B------:R0:W-:Y:S01]  /*0920*/  STS [R7], RZ ;  /* 0x000000ff07007388 */ /* 0x0001e20000000800 */
[----:B------:R-:W-:Y:S01]  /*0930*/  VIADD R2, R2, 0x1 ;  /* 0x0000000102027836 */ /* 0x000fe20000000000 */
[----:B------:R-:W-:Y:S02]  /*0940*/  ISETP.NE.AND P0, PT, R3, RZ, PT ;  /* 0x000000ff0300720c */ /* 0x000fe40003f05270 */
[----:B------:R-:W-:-:S11]  /*0950*/  IADD3 R6, PT, PT, R9, R4, RZ ;  /* 0x0000000409067210 */ /* 0x000fd60007ffe0ff */
[----:B0-----:R-:W-:Y:S05]  /*0960*/  @P0 BRA `(.L_x_20) ;  /* 0xfffffffc00e00947 */ /* 0x001fea000383ffff */
.L_x_10:
[----:B------:R-:W-:Y:S05]  /*0970*/  BSYNC.RECONVERGENT B0 ;  /* 0x0000000000007941 */ /* 0x000fea0003800200 */
.L_x_9:
[----:B------:R-:W-:Y:S05]  /*0980*/  WARPSYNC.ALL ;  /* 0x0000000000007948 */ /* 0x000fea0003800000 */
[----:B------:R-:W0:Y:S01]  /*0990*/  LDCU UR4, c[0x0][0x390] ;  /* 0x00007200ff0477ac */ /* 0x000e220008000800 */
[----:B------:R-:W-:Y:S01]  /*09a0*/  BSSY.RECONVERGENT B0, `(.L_x_21) ;  /* 0x0000183000007945 */ /* 0x000fe20003800200 */
[----:B------:R-:W3:Y:S01]  /*09b0*/  LDCU.64 UR6, c[0x0][0x358] ;  /* 0x00006b00ff0677ac */ /* 0x000ee20008000a00 */
[----:B------:R-:W-:Y:S01]  /*09c0*/  BAR.SYNC.DEFER_BLOCKING 0x0 ;  /* 0x0000000000007b1d */ /* 0x000fe20000010000 */
[----:B0-----:R-:W-:-:S13]  /*09d0*/  ISETP.GE.AND P0, PT, R0, UR4, PT ;  /* 0x0000000400007c0c */ /* 0x001fda000bf06270 */
[----:B---3--:R-:W-:Y:S05]  /*09e0*/  @P0 BRA `(.L_x_22) ;  /* 0x0000001400f80947 */ /* 0x008fea0003800000 */
[----:B------:R-:W0:Y:S01]  /*09f0*/  LDCU.64 UR4, c[0x0][0x380] ;  /* 0x00007000ff0477ac */ /* 0x000e220008000a00 */
[----:B------:R-:W-:-:S05]  /*0a00*/  IMAD R0, R0, 0x3, RZ ;  /* 0x0000000300007824 */ /* 0x000fca00078e02ff */
[----:B0-----:R-:W-:-:S04]  /*0a10*/  IADD3 R8, P0, PT, R0, UR4, RZ ;  /* 0x0000000400087c10 */ /* 0x001fc8000ff1e0ff */
[----:B-12---:R-:W-:-:S05]  /*0a20*/  LEA.HI.X.SX32 R9, R0, UR5, 0x1, P0 ;  /* 0x0000000500097c11 */ /* 0x006fca00080f0eff */
[----:B------:R-:W2:Y:S01]  /*0a30*/  LDG.E.U8 R0, desc[UR6][R8.64] ;  /* 0x0000000608007981 */ /* 0x000ea2000c1e1100 */
[----:B------:R-:W-:Y:S01]  /*0a40*/  IMAD.MOV.U32 R3, RZ, RZ, 0x3b808081 ;  /* 0x3b808081ff037424 */ /* 0x000fe200078e00ff */
[----:B------:R-:W-:Y:S01]  /*0a50*/  BSSY.RECONVERGENT B1, `(.L_x_23) ;  /* 0x000000e000017945 */ /* 0x000fe20003800200 */
[----:B------:R-:W-:-:S04]  /*0a60*/  IMAD.MOV.U32 R6, RZ, RZ, 0x437f0000 ;  /* 0x437f0000ff067424 */ /* 0x000fc800078e00ff */
[----:B------:R-:W-:-:S04]  /*0a70*/  FFMA R2, R3, -R6, 1 ;  /* 0x3f80000003027423 */ /* 0x000fc80000000806 */
[----:B------:R-:W-:Y:S01]  /*0a80*/  FFMA R3, R2, R3, 0.0039215688593685626984 ;  /* 0x3b80808102037423 */ /* 0x000fe20000000003 */
[----:B--2---:R-:W-:-:S04]  /*0a90*/  I2FP.F32.U32 R0, R0 ;  /* 0x0000000000007245 */ /* 0x004fc80000201000 */
[----:B------:R-:W0:Y:S01]  /*0aa0*/  FCHK P0, R0, 255 ;  /* 0x437f000000007902 */ /* 0x000e220000000000 */
[----:B------:R-:W-:-:S04]  /*0ab0*/  FFMA R2, R0, R3, RZ ;  /* 0x0000000300027223 */ /* 0x000fc800000000ff */
[----:B------:R-:W-:-:S04]  /*0ac0*/  FFMA R7, R2, -255, R0 ;  /* 0xc37f000002077823 */ /* 0x000fc80000000000 */
[----:B------:R-:W-:Y:S01]  /*0ad0*/  FFMA R10, R3, R7, R2 ;  /* 0x00000007030a7223 */ /* 0x000fe20000000002 */
[----:B0-----:R-:W-:Y:S06]  /*0ae0*/  @!P0 BRA `(.L_x_24) ;  /* 0x0000000000108947 */ /* 0x001fec0003800000 */
[----:B------:R-:W-:Y:S01]  /*0af0*/  IMAD.MOV.U32 R3, RZ, RZ, R0 ;  /* 0x000000ffff037224 */ /* 0x000fe200078e0000 */
[----:B------:R-:W-:-:S07]  /*0b00*/  MOV R2, 0xb20 ;  /* 0x00000b2000027802 */ /* 0x000fce0000000f00 */
[----:B------:R-:W-:Y:S05]  /*0b10*/  CALL.REL.NOINC `($__internal_1_$__cuda_sm3x_div_rn_noftz_f32_slowpath) ;  /* 0x0000002800f87944 */ /* 0x000fea0003c00000 */
[----:B------:R-:W-:-:S07]  /*0b20*/  MOV R10, R0 ;  /* 0x00000000000a7202 */ /* 0x000fce0000000f00 */
.L_x_24:
[----:B------:R-:W-:Y:S05]  /*0b30*/  BSYNC.RECONVERGENT B1 ;  /* 0x0000000000017941 */ /* 0x000fea0003800200 */
.L_x_23:
[----:B------:R-:W0:Y:S01]  /*0b40*/  F2F.F64.F32 R10, R10 ;  /* 0x0000000a000a7310 */ /* 0x000e220000201800 */
[----:B------:R-:W-:Y:S01]  /*0b50*/  UMOV UR4, 0xc63f1412 ;  /* 0xc63f141200047882 */ /* 0x000fe20000000000 */
[----:B------:R-:W-:Y:S01]  /*0b60*/  UMOV UR5, 0x3fa4b5dc ;  /* 0x3fa4b5dc00057882 */ /* 0x000fe20000000000 */
[----:B------:R-:W-:Y:S01]  /*0b70*/  BSSY.RECONVERGENT B1, `(.L_x_25) ;  /* 0x0000054000017945 */ /* 0x000fe20003800200 */
[----:B0-----:R-:W-:-:S14]  /*0b80*/  DSETP.GTU.AND P0, PT, R10, UR4, PT ;  /* 0x000000040a007e2a */ /* 0x001fdc000bf0c000 */
[----:B------:R-:W-:Y:S05]  /*0b90*/  @P0 BRA `(.L_x_26) ;  /* 0x00000000006c0947 */ /* 0x000fea0003800000 */
[----:B------:R-:W0:Y:S01]  /*0ba0*/  MUFU.RCP64H R3, 12.9199981689453125 ;  /* 0x4029d70a00037908 */ /* 0x000e220000001800 */
[----:B------:R-:W-:Y:S01]  /*0bb0*/  IMAD.MOV.U32 R14, RZ, RZ, 0x3d70a3d7 ;  /* 0x3d70a3d7ff0e7424 */ /* 0x000fe200078e00ff */
[----:B------:R-:W-:Y:S01]  /*0bc0*/  FSETP.GEU.AND P1, PT, |R11|, 6.5827683646048100446e-37, PT ;  /* 0x036000000b00780b */ /* 0x000fe20003f2e200 */
[----:B------:R-:W-:Y:S01]  /*0bd0*/  IMAD.MOV.U32 R15, RZ, RZ, 0x4029d70a ;  /* 0x4029d70aff0f7424 */ /* 0x000fe200078e00ff */
[----:B------:R-:W-:Y:S01]  /*0be0*/  BSSY.RECONVERGENT B2, `(.L_x_27) ;  /* 0x0000015000027945 */ /* 0x000fe20003800200 */
[----:B------:R-:W-:-:S06]  /*0bf0*/  IMAD.MOV.U32 R2, RZ, RZ, 0x1 ;  /* 0x00000001ff027424 */ /* 0x000fcc00078e00ff */
[----:B0-----:R-:W-:-:S08]  /*0c00*/  DFMA R12, R2, -R14, 1 ;  /* 0x3ff00000020c742b */ /* 0x001fd0000000080e */
[----:B------:R-:W-:-:S08]  /*0c10*/  DFMA R12, R12, R12, R12 ;  /* 0x0000000c0c0c722b */ /* 0x000fd0000000000c */
[----:B------:R-:W-:-:S08]  /*0c20*/  DFMA R12, R2, R12, R2 ;  /* 0x0000000c020c722b */ /* 0x000fd00000000002 */
[----:B------:R-:W-:-:S08]  /*0c30*/  DFMA R2, R12, -R14, 1 ;  /* 0x3ff000000c02742b */ /* 0x000fd0000000080e */
[----:B------:R-:W-:-:S08]  /*0c40*/  DFMA R2, R12, R2, R12 ;  /* 0x000000020c02722b */ /* 0x000fd0000000000c */
[----:B------:R-:W-:-:S08]  /*0c50*/  DMUL R12, R10, R2 ;  /* 0x000000020a0c7228 */ /* 0x000fd00000000000 */
[----:B------:R-:W-:-:S08]  /*0c60*/  DFMA R14, R12, -R14, R10 ;  /* 0x8000000e0c0e722b */ /* 0x000fd0000000000a */
[----:B------:R-:W-:-:S10]  /*0c70*/  DFMA R2, R2, R14, R12 ;  /* 0x0000000e0202722b */ /* 0x000fd4000000000c */
[----:B------:R-:W-:-:S05]  /*0c80*/  FFMA R0, RZ, 2.6537499427795410156, R3 ;  /* 0x4029d70aff007823 */ /* 0x000fca0000000003 */
[----:B------:R-:W-:-:S13]  /*0c90*/  FSETP.GT.AND P0, PT, |R0|, 1.469367938527859385e-39, PT ;  /* 0x001000000000780b */ /* 0x000fda0003f04200 */
[----:B------:R-:W-:Y:S05]  /*0ca0*/  @P0 BRA P1, `(.L_x_28) ;  /* 0x0000000000200947 */ /* 0x000fea0000800000 */
[----:B------:R-:W-:Y:S01]  /*0cb0*/  MOV R2, R10 ;  /* 0x0000000a00027202 */ /* 0x000fe20000000f00 */
[----:B------:R-:W-:Y:S01]  /*0cc0*/  IMAD.MOV.U32 R3, RZ, RZ, R11 ;  /* 0x000000ffff037224 */ /* 0x000fe200078e000b */
[----:B------:R-:W-:Y:S01]  /*0cd0*/  MOV R0, 0xd10 ;  /* 0x00000d1000007802 */ /* 0x000fe20000000f00 */
[----:B------:R-:W-:Y:S02]  /*0ce0*/  IMAD.MOV.U32 R10, RZ, RZ, 0x3d70a3d7 ;  /* 0x3d70a3d7ff0a7424 */ /* 0x000fe400078e00ff */
[----:B------:R-:W-:-:S07]  /*0cf0*/  IMAD.MOV.U32 R11, RZ, RZ, 0x4029d70a ;  /* 0x4029d70aff0b7424 */ /* 0x000fce00078e00ff */
[----:B------:R-:W-:Y:S05]  /*0d00*/  CALL.REL.NOINC `($__internal_0_$__cuda_sm20_div_rn_f64_full) ;  /* 0x0000002400107944 */ /* 0x000fea0003c00000 */
[----:B------:R-:W-:Y:S01]  /*0d10*/  MOV R2, R16 ;  /* 0x0000001000027202 */ /* 0x000fe20000000f00 */
[----:B------:R-:W-:-:S07]  /*0d20*/  IMAD.MOV.U32 R3, RZ, RZ, R17 ;  /* 0x000000ffff037224 */ /* 0x000fce00078e0011 */
.L_x_28:
[----:B------:R-:W-:Y:S05]  /*0d30*/  BSYNC.RECONVERGENT B2 ;  /* 0x0000000000027941 */ /* 0x000fea0003800200 */
.L_x_27:
[----:B------:R-:W-:Y:S05]  /*0d40*/  BRA `(.L_x_29) ;  /* 0x0000000000d87947 */ /* 0x000fea0003800000 */
.L_x_26:
[----:B------:R-:W0:Y:S01]  /*0d50*/  MUFU.RCP64H R3, 1.0549993515014648438 ;  /* 0x3ff0e14700037908 */ /* 0x000e220000001800 */
[----:B------:R-:W-:Y:S01]  /*0d60*/  IMAD.MOV.U32 R14, RZ, RZ, -0x51eb851f ;  /* 0xae147ae1ff0e7424 */ /* 0x000fe200078e00ff */
[----:B------:R-:W-:Y:S01]  /*0d70*/  MOV R2, 0x1 ;  /* 0x0000000100027802 */ /* 0x000fe20000000f00 */
[----:B------:R-:W-:Y:S01]  /*0d80*/  IMAD.MOV.U32 R15, RZ, RZ, 0x3ff0e147 ;  /* 0x3ff0e147ff0f7424 */ /* 0x000fe200078e00ff */
[----:B------:R-:W-:Y:S01]  /*0d90*/  UMOV UR4, 0xc28f5c29 ;  /* 0xc28f5c2900047882 */ /* 0x000fe20000000000 */
[----:B------:R-:W-:Y:S01]  /*0da0*/  UMOV UR5, 0x3fac28f5 ;  /* 0x3fac28f500057882 */ /* 0x000fe20000000000 */
[----:B------:R-:W-:Y:S01]  /*0db0*/  BSSY.RECONVERGENT B2, `(.L_x_30) ;  /* 0x0000016000027945 */ /* 0x000fe20003800200 */
[----:B------:R-:W-:Y:S02]  /*0dc0*/  DADD R16, R10, UR4 ;  /* 0x000000040a107e29 */ /* 0x000fe40008000000 */
[----:B0-----:R-:W-:-:S08]  /*0dd0*/  DFMA R12, R2, -R14, 1 ;  /* 0x3ff00000020c742b */ /* 0x001fd0000000080e */
[----:B------:R-:W-:Y:S01]  /*0de0*/  FSETP.GEU.AND P1, PT, |R17|, 6.5827683646048100446e-37, PT ;  /* 0x036000001100780b */ /* 0x000fe20003f2e200 */
[----:B------:R-:W-:-:S08]  /*0df0*/  DFMA R12, R12, R12, R12 ;  /* 0x0000000c0c0c722b */ /* 0x000fd0000000000c */
[----:B------:R-:W-:-:S08]  /*0e00*/  DFMA R12, R2, R12, R2 ;  /* 0x0000000c020c722b */ /* 0x000fd00000000002 */
[----:B------:R-:W-:-:S08]  /*0e10*/  DFMA R2, R12, -R14, 1 ;  /* 0x3ff000000c02742b */ /* 0x000fd0000000080e */
[----:B------:R-:W-:-:S08]  /*0e20*/  DFMA R2, R12, R2, R12 ;  /* 0x000000020c02722b */ /* 0x000fd0000000000c */
[----:B------:R-:W-:-:S08]  /*0e30*/  DMUL R10, R16, R2 ;  /* 0x00000002100a7228 */ /* 0x000fd00000000000 */
[----:B------:R-:W-:-:S08]  /*0e40*/  DFMA R12, R10, -R14, R16 ;  /* 0x8000000e0a0c722b */ /* 0x000fd00000000010 */
[----:B------:R-:W-:-:S10]  /*0e50*/  DFMA R2, R2, R12, R10 ;  /* 0x0000000c0202722b */ /* 0x000fd4000000000a */
[----:B------:R-:W-:-:S05]  /*0e60*/  FFMA R0, RZ, 1.8818749189376831055, R3 ;  /* 0x3ff0e147ff007823 */ /* 0x000fca0000000003 */
[----:B------:R-:W-:-:S13]  /*0e70*/  FSETP.GT.AND P0, PT, |R0|, 1.469367938527859385e-39, PT ;  /* 0x001000000000780b */ /* 0x000fda0003f04200 */
[----:B------:R-:W-:Y:S05]  /*0e80*/  @P0 BRA P1, `(.L_x_31) ;  /* 0x0000000000200947 */ /* 0x000fea0000800000 */
[----:B------:R-:W-:Y:S01]  /*0e90*/  IMAD.MOV.U32 R2, RZ, RZ, R16 ;  /* 0x000000ffff027224 */ /* 0x000fe200078e0010 */
[----:B------:R-:W-:Y:S01]  /*0ea0*/  MOV R11, 0x3ff0e147 ;  /* 0x3ff0e147000b7802 */ /* 0x000fe20000000f00 */
[----:B------:R-:W-:Y:S01]  /*0eb0*/  IMAD.MOV.U32 R3, RZ, RZ, R17 ;  /* 0x000000ffff037224 */ /* 0x000fe200078e0011 */
[----:B------:R-:W-:Y:S01]  /*0ec0*/  MOV R0, 0xef0 ;  /* 0x00000ef000007802 */ /* 0x000fe20000000f00 */
[----:B------:R-:W-:-:S07]  /*0ed0*/  IMAD.MOV.U32 R10, RZ, RZ, -0x51eb851f ;  /* 0xae147ae1ff0a7424 */ /* 0x000fce00078e00ff */
[----:B------:R-:W-:Y:S05]  /*0ee0*/  CALL.REL.NOINC `($__internal_0_$__cuda_sm20_div_rn_f64_full) ;  /* 0x0000002000987944 */ /* 0x000fea0003c00000 */
[----:B------:R-:W-:Y:S02]  /*0ef0*/  IMAD.MOV.U32 R2, RZ, RZ, R16 ;  /* 0x000000ffff027224 */ /* 0x000fe400078e0010 */
[----:B------:R-:W-:-:S07]  /*0f00*/  IMAD.MOV.U32 R3, RZ, RZ, R17 ;  /* 0x000000ffff037224 */ /* 0x000fce00078e0011 */
.L_x_31:
[----:B------:R-:W-:Y:S05]  /*0f10*/  BSYNC.RECONVERGENT B2 ;  /* 0x0000000000027941 */ /* 0x000fea0003800200 */
.L_x_30:
[----:B------:R-:W-:Y:S01]  /*0f20*/  DSETP.NEU.AND P0, PT, R2, RZ, PT ;  /* 0x000000ff0200722a */ /* 0x000fe20003f0d000 */
[----:B------:R-:W-:-:S13]  /*0f30*/  BSSY.RECONVERGENT B2, `(.L_x_32) ;  /* 0x000000c000027945 */ /* 0x000fda0003800200 */
[----:B------:R-:W-:Y:S01]  /*0f40*/  @!P0 CS2R R10, SRZ ;  /* 0x00000000000a8805 */ /* 0x000fe2000001ff00 */
[----:B------:R-:W-:Y:S06]  /*0f50*/  @!P0 BRA `(.L_x_33) ;  /* 0x0000000000248947 */ /* 0x000fec0003800000 */
[----:B------:R-:W-:Y:S01]  /*0f60*/  ISETP.GE.AND P0, PT, R3, RZ, PT ;  /* 0x000000ff0300720c */ /* 0x000fe20003f06270 */
[----:B------:R-:W-:Y:S01]  /*0f70*/  IMAD.MOV.U32 R20, RZ, RZ, R2 ;  /* 0x000000ffff147224 */ /* 0x000fe200078e0002 */
[----:B------:R-:W-:Y:S01]  /*0f80*/  MOV R21, R3 ;  /* 0x0000000300157202 */ /* 0x000fe20000000f00 */
[----:B------:R-:W-:Y:S01]  /*0f90*/  IMAD.MOV.U32 R26, RZ, RZ, 0x33333333 ;  /* 0x33333333ff1a7424 */ /* 0x000fe200078e00ff */
[----:B------:R-:W-:Y:S01]  /*0fa0*/  MOV R0, 0xfd0 ;  /* 0x00000fd000007802 */ /* 0x000fe20000000f00 */
[----:B------:R-:W-:-:S08]  /*0fb0*/  IMAD.MOV.U32 R27, RZ, RZ, 0x40033333 ;  /* 0x40033333ff1b7424 */ /* 0x000fd000078e00ff */
[----:B------:R-:W-:Y:S05]  /*0fc0*/  CALL.REL.NOINC `($_Z34make_partial_histograms_BGR_kernelPhPii$__internal_accurate_pow) ;  /* 0x0000002c006c7944 */ /* 0x000fea0003c00000 */
[----:B------:R-:W-:Y:S02]  /*0fd0*/  FSEL R10, R12, RZ, P0 ;  /* 0x000000ff0c0a7208 */ /* 0x000fe40000000000 */
[----:B------:R-:W-:-:S07]  /*0fe0*/  FSEL R11, R16, -QNAN , P0 ;  /* 0xfff80000100b7808 */ /* 0x000fce0000000000 */
.L_x_33:
[----:B------:R-:W-:Y:S05]  /*0ff0*/  BSYNC.RECONVERGENT B2 ;  /* 0x0000000000027941 */ /* 0x000fea0003800200 */
.L_x_32:
[----:B------:R-:W-:Y:S01]  /*1000*/  UMOV UR4, 0x33333333 ;  /* 0x3333333300047882 */ /* 0x000fe20000000000 */
[----:B------:R-:W-:Y:S01]  /*1010*/  UMOV UR5, 0x40033333 ;  /* 0x4003333300057882 */ /* 0x000fe20000000000 */
[C---:B------:R-:W-:Y:S02]  /*1020*/  DSETP.NEU.AND P1, PT, R2.reuse, +INF , PT ;  /* 0x7ff000000200742a */ /* 0x040fe40003f2d000 */
[C---:B------:R-:W-:Y:S02]  /*1030*/  DADD R12, R2.reuse, UR4 ;  /* 0x00000004020c7e29 */ /* 0x040fe40008000000 */
[----:B------:R-:W-:-:S08]  /*1040*/  DSETP.NEU.AND P2, PT, R2, 1, PT ;  /* 0x3ff000000200742a */ /* 0x000fd00003f4d000 */
[----:B------:R-:W-:-:S04]  /*1050*/  LOP3.LUT R12, R13, 0x7ff00000, RZ, 0xc0, !PT ;  /* 0x7ff000000d0c7812 */ /* 0x000fc800078ec0ff */
[----:B------:R-:W-:-:S04]  /*1060*/  ISETP.NE.AND P0, PT, R12, 0x7ff00000, PT ;  /* 0x7ff000000c00780c */ /* 0x000fc80003f05270 */
[----:B------:R-:W-:Y:S02]  /*1070*/  @!P1 FSEL R10, R10, RZ, P0 ;  /* 0x000000ff0a0a9208 */ /* 0x000fe40000000000 */
[----:B------:R-:W-:Y:S02]  /*1080*/  @!P1 FSEL R11, R11, +QNAN , P0 ;  /* 0x7ff000000b0b9808 */ /* 0x000fe40000000000 */
[----:B------:R-:W-:Y:S02]  /*1090*/  FSEL R2, R10, RZ, P2 ;  /* 0x000000ff0a027208 */ /* 0x000fe40001000000 */
[----:B------:R-:W-:-:S07]  /*10a0*/  FSEL R3, R11, 1.875, P2 ;  /* 0x3ff000000b037808 */ /* 0x000fce0001000000 */
.L_x_29:
[----:B------:R-:W-:Y:S05]  /*10b0*/  BSYNC.RECONVERGENT B1 ;  /* 0x0000000000017941 */ /* 0x000fea0003800200 */
.L_x_25:
[----:B------:R-:W2:Y:S01]  /*10c0*/  LDG.E.U8 R0, desc[UR6][R8.64+0x1] ;  /* 0x0000010608007981 */ /* 0x000ea2000c1e1100 */
[----:B------:R-:W0:Y:S01]  /*10d0*/  F2F.F32.F64 R7, R2 ;  /* 0x0000000200077310 */ /* 0x000e220000301000 */
[----:B------:R-:W-:Y:S01]  /*10e0*/  IMAD.MOV.U32 R11, RZ, RZ, 0x3b808081 ;  /* 0x3b808081ff0b7424 */ /* 0x000fe200078e00ff */
[----:B------:R-:W-:Y:S03]  /*10f0*/  BSSY.RECONVERGENT B1, `(.L_x_34) ;  /* 0x000000d000017945 */ /* 0x000fe60003800200 */
[----:B------:R-:W-:Y:S01]  /*1100*/  FFMA R10, R11, -R6, 1 ;  /* 0x3f8000000b0a7423 */ /* 0x000fe20000000806 */
[----:B0-----:R-:W-:Y:S01]  /*1110*/  FFMA R7, R7, 0.072200000286102294922, RZ ;  /* 0x3d93dd9807077823 */ /* 0x001fe200000000ff */
[----:B--2---:R-:W-:Y:S02]  /*1120*/  I2FP.F32.U32 R3, R0 ;  /* 0x0000000000037245 */ /* 0x004fe40000201000 */
[----:B------:R-:W-:-:S02]  /*1130*/  FFMA R0, R10, R11, 0.0039215688593685626984 ;  /* 0x3b8080810a007423 */ /* 0x000fc4000000000b */
[----:B------:R-:W0:Y:S02]  /*1140*/  FCHK P0, R3, 255 ;  /* 0x437f000003007902 */ /* 0x000e240000000000 */
[----:B------:R-:W-:-:S04]  /*1150*/  FFMA R10, R0, R3, RZ ;  /* 0x00000003000a7223 */ /* 0x000fc800000000ff */
[----:B------:R-:W-:-:S04]  /*1160*/  FFMA R11, R10, -255, R3 ;  /* 0xc37f00000a0b7823 */ /* 0x000fc80000000003 */
[----:B------:R-:W-:Y:S01]  /*1170*/  FFMA R10, R0, R11, R10 ;  /* 0x0000000b000a7223 */ /* 0x000fe2000000000a */
[----:B0-----:R-:W-:Y:S06]  /*1180*/  @!P0 BRA `(.L_x_35) ;  /* 0x00000000000c8947 */ /* 0x001fec0003800000 */
[----:B------:R-:W-:-:S07]  /*1190*/  MOV R2, 0x11b0 ;  /* 0x000011b000027802 */ /* 0x000fce0000000f00 */
[----:B------:R-:W-:Y:S05]  /*11a0*/  CALL.REL.NOINC `($__internal_1_$__cuda_sm3x_div_rn_noftz_f32_slowpath) ;  /* 0x0000002400547944 */ /* 0x000fea0003c00000 */
[----:B------:R-:W-:-:S07]  /*11b0*/  MOV R10, R0 ;  /* 0x00000000000a7202 */ /* 0x000fce0000000f00 */
.L_x_35:
[----:B------:R-:W-:Y:S05]  /*11c0*/  BSYNC.RECONVERGENT B1 ;  /* 0x0000000000017941 */ /* 0x000fea0003800200 */
.L_x_34:
        /* <DEDUP_REMOVED lines=31> */
.L_x_39:
[----:B------:R-:W-:Y:S05]  /*13c0*/  BSYNC.RECONVERGENT B2 ;  /* 0x0000000000027941 */ /* 0x000fea0003800200 */
.L_x_38:
[----:B------:R-:W-:Y:S05]  /*13d0*/  BRA `(.L_x_40) ;  /* 0x0000000000e47947 */ /* 0x000fea0003800000 */
.L_x_37:
        /* <DEDUP_REMOVED lines=28> */
.L_x_42:
[----:B------:R-:W-:Y:S05]  /*15a0*/  BSYNC.RECONVERGENT B2 ;  /* 0x0000000000027941 */ /* 0x000fea0003800200 */
.L_x_41:
[----:B------:R-:W-:Y:S01]  /*15b0*/  DSETP.NEU.AND P0, PT, R2, RZ, PT ;  /* 0x000000ff0200722a */ /* 0x000fe20003f0d000 */
[----:B------:R-:W-:-:S13]  /*15c0*/  BSSY.RECONVERGENT B2, `(.L_x_43) ;  /* 0x000000d000027945 */ /* 0x000fda0003800200 */
[----:B------:R-:W-:Y:S05]  /*15d0*/  @!P0 BRA `(.L_x_44) ;  /* 0x0000000000288947 */ /* 0x000fea0003800000 */
        /* <DEDUP_REMOVED lines=8> */
[----:B------:R-:W-:Y:S01]  /*1660*/  FSEL R11, R16, -QNAN , P0 ;  /* 0xfff80000100b7808 */ /* 0x000fe20000000000 */
[----:B------:R-:W-:Y:S06]  /*1670*/  BRA `(.L_x_45) ;  /* 0x0000000000047947 */ /* 0x000fec0003800000 */
.L_x_44:
[----:B------:R-:W-:-:S07]  /*1680*/  CS2R R10, SRZ ;  /* 0x00000000000a7805 */ /* 0x000fce000001ff00 */
.L_x_45:
[----:B------:R-:W-:Y:S05]  /*1690*/  BSYNC.RECONVERGENT B2 ;  /* 0x0000000000027941 */ /* 0x000fea0003800200 */
.L_x_43:
[----:B------:R-:W-:Y:S01]  /*16a0*/  UMOV UR4, 0x33333333 ;  /* 0x3333333300047882 */ /* 0x000fe20000000000 */
[----:B------:R-:W-:Y:S01]  /*16b0*/  UMOV UR5, 0x40033333 ;  /* 0x4003333300057882 */ /* 0x000fe20000000000 */
[C---:B------:R-:W-:Y:S02]  /*16c0*/  DSETP.NEU.AND P1, PT, R2.reuse, +INF , PT ;  /* 0x7ff000000200742a */ /* 0x040fe40003f2d000 */
[----:B------:R-:W-:-:S10]  /*16d0*/  DADD R12, R2, UR4 ;  /* 0x00000004020c7e29 */ /* 0x000fd40008000000 */
[----:B------:R-:W-:-:S04]  /*16e0*/  LOP3.LUT R12, R13, 0x7ff00000, RZ, 0xc0, !PT ;  /* 0x7ff000000d0c7812 */ /* 0x000fc800078ec0ff */
[----:B------:R-:W-:-:S04]  /*16f0*/  ISETP.NE.AND P0, PT, R12, 0x7ff00000, PT ;  /* 0x7ff000000c00780c */ /* 0x000fc80003f05270 */
[----:B------:R-:W-:Y:S02]  /*1700*/  FSEL R13, R10, RZ, P0 ;  /* 0x000000ff0a0d7208 */ /* 0x000fe40000000000 */
[----:B------:R-:W-:Y:S01]  /*1710*/  FSEL R15, R11, +QNAN , P0 ;  /* 0x7ff000000b0f7808 */ /* 0x000fe20000000000 */
[----:B------:R-:W-:Y:S01]  /*1720*/  DSETP.NEU.AND P0, PT, R2, 1, PT ;  /* 0x3ff000000200742a */ /* 0x000fe20003f0d000 */
[----:B------:R-:W-:Y:S02]  /*1730*/  FSEL R2, R13, R10, !P1 ;  /* 0x0000000a0d027208 */ /* 0x000fe40004800000 */
[----:B------:R-:W-:-:S03]  /*1740*/  FSEL R10, R15, R11, !P1 ;  /* 0x0000000b0f0a7208 */ /* 0x000fc60004800000 */
[----:B------:R-:W-:Y:S02]  /*1750*/  FSEL R2, R2, RZ, P0 ;  /* 0x000000ff02027208 */ /* 0x000fe40000000000 */
[----:B------:R-:W-:-:S07]  /*1760*/  FSEL R3, R10, 1.875, P0 ;  /* 0x3ff000000a037808 */ /* 0x000fce0000000000 */
.L_x_40:
[----:B------:R-:W-:Y:S05]  /*1770*/  BSYNC.RECONVERGENT B1 ;  /* 0x0000000000017941 */ /* 0x000fea0003800200 */
.L_x_36:
[----:B------:R-:W2:Y:S01]  /*1780*/  LDG.E.U8 R8, desc[UR6][R8.64+0x2] ;  /* 0x0000020608087981 */ /* 0x000ea2000c1e1100 */
[----:B------:R-:W0:Y:S01]  /*1790*/  F2F.F32.F64 R2, R2 ;  /* 0x0000000200027310 */ /* 0x000e220000301000 */
[----:B------:R-:W-:Y:S01]  /*17a0*/  IMAD.MOV.U32 R11, RZ, RZ, 0x3b808081 ;  /* 0x3b808081ff0b7424 */ /* 0x000fe200078e00ff */
[----:B------:R-:W-:Y:S03]  /*17b0*/  BSSY.RECONVERGENT B1, `(.L_x_46) ;  /* 0x000000c000017945 */ /* 0x000fe60003800200 */
[----:B------:R-:W-:-:S04]  /*17c0*/  FFMA R0, R11, -R6, 1 ;  /* 0x3f8000000b007423 */ /* 0x000fc80000000806 */
[----:B------:R-:W-:Y:S01]  /*17d0*/  FFMA R0, R0, R11, 0.0039215688593685626984 ;  /* 0x3b80808100007423 */ /* 0x000fe2000000000b */
[----:B0-----:R-:W-:Y:S01]  /*17e0*/  FFMA R7, R2, 0.71520000696182250977, R7 ;  /* 0x3f37175902077823 */ /* 0x001fe20000000007 */
[----:B--2---:R-:W-:-:S04]  /*17f0*/  I2FP.F32.U32 R3, R8 ;  /* 0x0000000800037245 */ /* 0x004fc80000201000 */
[----:B------:R-:W0:Y:S01]  /*1800*/  FCHK P0, R3, 255 ;  /* 0x437f000003007902 */ /* 0x000e220000000000 */
[----:B------:R-:W-:-:S04]  /*1810*/  FFMA R10, R0, R3, RZ ;  /* 0x00000003000a7223 */ /* 0x000fc800000000ff */
[----:B------:R-:W-:-:S04]  /*1820*/  FFMA R11, R10, -255, R3 ;  /* 0xc37f00000a0b7823 */ /* 0x000fc80000000003 */
[----:B------:R-:W-:Y:S01]  /*1830*/  FFMA R0, R0, R11, R10 ;  /* 0x0000000b00007223 */ /* 0x000fe2000000000a */
[----:B0-----:R-:W-:Y:S06]  /*1840*/  @!P0 BRA `(.L_x_47) ;  /* 0x0000000000088947 */ /* 0x001fec0003800000 */
[----:B------:R-:W-:-:S07]  /*1850*/  MOV R2, 0x1870 ;  /* 0x0000187000027802 */ /* 0x000fce0000000f00 */
[----:B------:R-:W-:Y:S05]  /*1860*/  CALL.REL.NOINC `($__internal_1_$__cuda_sm3x_div_rn_noftz_f32_slowpath) ;  /* 0x0000001c00a47944 */ /* 0x000fea0003c00000 */
.L_x_47:
[----:B------:R-:W-:Y:S05]  /*1870*/  BSYNC.RECONVERGENT B1 ;  /* 0x0000000000017941 */ /* 0x000fea0003800200 */
.L_x_46:
[----:B------:R-:W0:Y:S01]  /*1880*/  F2F.F64.F32 R8, R0 ;  /* 0x0000000000087310 */ /* 0x000e220000201800 */
[----:B------:R-:W-:Y:S01]  /*1890*/  UMOV UR4, 0xc63f1412 ;  /* 0xc63f141200047882 */ /* 0x000fe20000000000 */
[----:B------:R-:W-:Y:S01]  /*18a0*/  UMOV UR5, 0x3fa4b5dc ;  /* 0x3fa4b5dc00057882 */ /* 0x000fe20000000000 */
[----:B------:R-:W-:Y:S01]  /*18b0*/  BSSY.RECONVERGENT B1, `(.L_x_48) ;  /* 0x0000057000017945 */ /* 0x000fe20003800200 */
[----:B0-----:R-:W-:-:S14]  /*18c0*/  DSETP.GTU.AND P0, PT, R8, UR4, PT ;  /* 0x0000000408007e2a */ /* 0x001fdc000bf0c000 */
[----:B------:R-:W-:Y:S05]  /*18d0*/  @P0 BRA `(.L_x_49) ;  /* 0x00000000006c0947 */ /* 0x000fea0003800000 */
[----:B------:R-:W0:Y:S01]  /*18e0*/  MUFU.RCP64H R3, 12.9199981689453125 ;  /* 0x4029d70a00037908 */ /* 0x000e220000001800 */
[----:B------:R-:W-:Y:S01]  /*18f0*/  MOV R10, 0x3d70a3d7 ;  /* 0x3d70a3d7000a7802 */ /* 0x000fe20000000f00 */
[----:B------:R-:W-:Y:S01]  /*1900*/  IMAD.MOV.U32 R11, RZ, RZ, 0x4029d70a ;  /* 0x4029d70aff0b7424 */ /* 0x000fe200078e00ff */
[----:B------:R-:W-:Y:S01]  /*1910*/  FSETP.GEU.AND P1, PT, |R9|, 6.5827683646048100446e-37, PT ;  /* 0x036000000900780b */ /* 0x000fe20003f2e200 */
[----:B------:R-:W-:Y:S01]  /*1920*/  IMAD.MOV.U32 R2, RZ, RZ, 0x1 ;  /* 0x00000001ff027424 */ /* 0x000fe200078e00ff */
[----:B------:R-:W-:Y:S05]  /*1930*/  BSSY.RECONVERGENT B2, `(.L_x_50) ;  /* 0x0000014000027945 */ /* 0x000fea0003800200 */
        /* <DEDUP_REMOVED lines=11> */
[----:B------:R-:W-:Y:S01]  /*19f0*/  IMAD.MOV.U32 R2, RZ, RZ, R8 ;  /* 0x000000ffff027224 */ /* 0x000fe200078e0008 */
[----:B------:R-:W-:Y:S01]  /*1a00*/  MOV R3, R9 ;  /* 0x0000000900037202 */ /* 0x000fe20000000f00 */
[----:B------:R-:W-:Y:S01]  /*1a10*/  IMAD.MOV.U32 R10, RZ, RZ, 0x3d70a3d7 ;  /* 0x3d70a3d7ff0a7424 */ /* 0x000fe200078e00ff */
[----:B------:R-:W-:Y:S01]  /*1a20*/  MOV R0, 0x1a50 ;  /* 0x00001a5000007802 */ /* 0x000fe20000000f00 */
[----:B------:R-:W-:-:S07]  /*1a30*/  IMAD.MOV.U32 R11, RZ, RZ, 0x4029d70a ;  /* 0x4029d70aff0b7424 */ /* 0x000fce00078e00ff */
[----:B------:R-:W-:Y:S05]  /*1a40*/  CALL.REL.NOINC `($__internal_0_$__cuda_sm20_div_rn_f64_full) ;  /* 0x0000001400c07944 */ /* 0x000fea0003c00000 */
[----:B------:R-:W-:Y:S01]  /*1a50*/  IMAD.MOV.U32 R2, RZ, RZ, R16 ;  /* 0x000000ffff027224 */ /* 0x000fe200078e0010 */
[----:B------:R-:W-:-:S07]  /*1a60*/  MOV R3, R17 ;  /* 0x0000001100037202 */ /* 0x000fce0000000f00 */
.L_x_51:
[----:B------:R-:W-:Y:S05]  /*1a70*/  BSYNC.RECONVERGENT B2 ;  /* 0x0000000000027941 */ /* 0x000fea0003800200 */
.L_x_50:
[----:B------:R-:W-:Y:S05]  /*1a80*/  BRA `(.L_x_52) ;  /* 0x0000000000e47947 */ /* 0x000fea0003800000 */
.L_x_49:
[----:B------:R-:W0:Y:S01]  /*1a90*/  MUFU.RCP64H R3, 1.0549993515014648438 ;  /* 0x3ff0e14700037908 */ /* 0x000e220000001800 */
[----:B------:R-:W-:Y:S01]  /*1aa0*/  IMAD.MOV.U32 R12, RZ, RZ, -0x51eb851f ;  /* 0xae147ae1ff0c7424 */ /* 0x000fe200078e00ff */
[----:B------:R-:W-:Y:S01]  /*1ab0*/  UMOV UR4, 0xc28f5c29 ;  /* 0xc28f5c2900047882 */ /* 0x000fe20000000000 */
[----:B------:R-:W-:Y:S01]  /*1ac0*/  IMAD.MOV.U32 R13, RZ, RZ, 0x3ff0e147 ;  /* 0x3ff0e147ff0d7424 */ /* 0x000fe200078e00ff */
[----:B------:R-:W-:Y:S01]  /*1ad0*/  UMOV UR5, 0x3fac28f5 ;  /* 0x3fac28f500057882 */ /* 0x000fe20000000000 */
[----:B------:R-:W-:Y:S01]  /*1ae0*/  IMAD.MOV.U32 R2, RZ, RZ, 0x1 ;  /* 0x00000001ff027424 */ /* 0x000fe200078e00ff */
[----:B------:R-:W-:Y:S05]  /*1af0*/  BSSY.RECONVERGENT B2, `(.L_x_53) ;  /* 0x0000016000027945 */ /* 0x000fea0003800200 */
[----:B0-----:R-:W-:-:S08]  /*1b00*/  DFMA R10, R2, -R12, 1 ;  /* 0x3ff00000020a742b */ /* 0x001fd0000000080c */
[----:B------:R-:W-:-:S08]  /*1b10*/  DFMA R10, R10, R10, R10 ;  /* 0x0000000a0a0a722b */ /* 0x000fd0000000000a */
[----:B------:R-:W-:Y:S02]  /*1b20*/  DFMA R2, R2, R10, R2 ;  /* 0x0000000a0202722b */ /* 0x000fe40000000002 */
[----:B------:R-:W-:-:S06]  /*1b30*/  DADD R10, R8, UR4 ;  /* 0x00000004080a7e29 */ /* 0x000fcc0008000000 */
[----:B------:R-:W-:-:S04]  /*1b40*/  DFMA R14, R2, -R12, 1 ;  /* 0x3ff00000020e742b */ /* 0x000fc8000000080c */
[----:B------:R-:W-:-:S04]  /*1b50*/  FSETP.GEU.AND P1, PT, |R11|, 6.5827683646048100446e-37, PT ;  /* 0x036000000b00780b */ /* 0x000fc80003f2e200 */
[----:B------:R-:W-:-:S08]  /*1b60*/  DFMA R14, R2, R14, R2 ;  /* 0x0000000e020e722b */ /* 0x000fd00000000002 */
[----:B------:R-:W-:-:S08]  /*1b70*/  DMUL R2, R14, R10 ;  /* 0x0000000a0e027228 */ /* 0x000fd00000000000 */
[----:B------:R-:W-:-:S08]  /*1b80*/  DFMA R8, R2, -R12, R10 ;  /* 0x8000000c0208722b */ /* 0x000fd0000000000a */
[----:B------:R-:W-:-:S10]  /*1b90*/  DFMA R2, R14, R8, R2 ;  /* 0x000000080e02722b */ /* 0x000fd40000000002 */
[----:B------:R-:W-:-:S05]  /*1ba0*/  FFMA R0, RZ, 1.8818749189376831055, R3 ;  /* 0x3ff0e147ff007823 */ /* 0x000fca0000000003 */
[----:B------:R-:W-:-:S13]  /*1bb0*/  FSETP.GT.AND P0, PT, |R0|, 1.469367938527859385e-39, PT ;  /* 0x001000000000780b */ /* 0x000fda0003f04200 */
[----:B------:R-:W-:Y:S05]  /*1bc0*/  @P0 BRA P1, `(.L_x_54) ;  /* 0x0000000000200947 */ /* 0x000fea0000800000 */
[----:B------:R-:W-:Y:S01]  /*1bd0*/  MOV R2, R10 ;  /* 0x0000000a00027202 */ /* 0x000fe20000000f00 */
[----:B------:R-:W-:Y:S01]  /*1be0*/  IMAD.MOV.U32 R3, RZ, RZ, R11 ;  /* 0x000000ffff037224 */ /* 0x000fe200078e000b */
[----:B------:R-:W-:Y:S01]  /*1bf0*/  MOV R0, 0x1c30 ;  /* 0x00001c3000007802 */ /* 0x000fe20000000f00 */
[----:B------:R-:W-:Y:S02]  /*1c00*/  IMAD.MOV.U32 R10, RZ, RZ, -0x51eb851f ;  /* 0xae147ae1ff0a7424 */ /* 0x000fe400078e00ff */
[----:B------:R-:W-:-:S07]  /*1c10*/  IMAD.MOV.U32 R11, RZ, RZ, 0x3ff0e147 ;  /* 0x3ff0e147ff0b7424 */ /* 0x000fce00078e00ff */
[----:B------:R-:W-:Y:S05]  /*1c20*/  CALL.REL.NOINC `($__internal_0_$__cuda_sm20_div_rn_f64_full) ;  /* 0x0000001400487944 */ /* 0x000fea0003c00000 */
[----:B------:R-:W-:Y:S01]  /*1c30*/  MOV R2, R16 ;  /* 0x0000001000027202 */ /* 0x000fe20000000f00 */
[----:B------:R-:W-:-:S07]  /*1c40*/  IMAD.MOV.U32 R3, RZ, RZ, R17 ;  /* 0x000000ffff037224 */ /* 0x000fce00078e0011 */
.L_x_54:
[----:B------:R-:W-:Y:S05]  /*1c50*/  BSYNC.RECONVERGENT B2 ;  /* 0x0000000000027941 */ /* 0x000fea0003800200 */
.L_x_53:
[----:B------:R-:W-:Y:S01]  /*1c60*/  DSETP.NEU.AND P0, PT, R2, RZ, PT ;  /* 0x000000ff0200722a */ /* 0x000fe20003f0d000 */
[----:B------:R-:W-:-:S13]  /*1c70*/  BSSY.RECONVERGENT B2, `(.L_x_55) ;  /* 0x000000d000027945 */ /* 0x000fda0003800200 */
[----:B------:R-:W-:Y:S05]  /*1c80*/  @!P0 BRA `(.L_x_56) ;  /* 0x0000000000288947 */ /* 0x000fea0003800000 */
[----:B------:R-:W-:Y:S01]  /*1c90*/  ISETP.GE.AND P0, PT, R3, RZ, PT ;  /* 0x000000ff0300720c */ /* 0x000fe20003f06270 */
[----:B------:R-:W-:Y:S01]  /*1ca0*/  IMAD.MOV.U32 R20, RZ, RZ, R2 ;  /* 0x000000ffff147224 */ /* 0x000fe200078e0002 */
[----:B------:R-:W-:Y:S01]  /*1cb0*/  MOV R26, 0x33333333 ;  /* 0x33333333001a7802 */ /* 0x000fe20000000f00 */
[----:B------:R-:W-:Y:S01]  /*1cc0*/  IMAD.MOV.U32 R21, RZ, RZ, R3 ;  /* 0x000000ffff157224 */ /* 0x000fe200078e0003 */
[----:B------:R-:W-:Y:S01]  /*1cd0*/  MOV R0, 0x1d00 ;  /* 0x00001d0000007802 */ /* 0x000fe20000000f00 */
[----:B------:R-:W-:-:S08]  /*1ce0*/  IMAD.MOV.U32 R27, RZ, RZ, 0x40033333 ;  /* 0x40033333ff1b7424 */ /* 0x000fd000078e00ff */
[----:B------:R-:W-:Y:S05]  /*1cf0*/  CALL.REL.NOINC `($_Z34make_partial_histograms_BGR_kernelPhPii$__internal_accurate_pow) ;  /* 0x0000002000207944 */ /* 0x000fea0003c00000 */
[----:B------:R-:W-:Y:S02]  /*1d00*/  FSEL R8, R12, RZ, P0 ;  /* 0x000000ff0c087208 */ /* 0x000fe40000000000 */
[----:B------:R-:W-:Y:S01]  /*1d10*/  FSEL R9, R16, -QNAN , P0 ;  /* 0xfff8000010097808 */ /* 0x000fe20000000000 */
[----:B------:R-:W-:Y:S06]  /*1d20*/  BRA `(.L_x_57) ;  /* 0x0000000000047947 */ /* 0x000fec0003800000 */
.L_x_56:
[----:B------:R-:W-:-:S07]  /*1d30*/  CS2R R8, SRZ ;  /* 0x0000000000087805 */ /* 0x000fce000001ff00 */
.L_x_57:
[----:B------:R-:W-:Y:S05]  /*1d40*/  BSYNC.RECONVERGENT B2 ;  /* 0x0000000000027941 */ /* 0x000fea0003800200 */
.L_x_55:
        /* <DEDUP_REMOVED lines=13> */
.L_x_52:
[----:B------:R-:W-:Y:S05]  /*1e20*/  BSYNC.RECONVERGENT B1 ;  /* 0x0000000000017941 */ /* 0x000fea0003800200 */
.L_x_48:
[----:B------:R-:W0:Y:S01]  /*1e30*/  F2F.F32.F64 R2, R2 ;  /* 0x0000000200027310 */ /* 0x000e220000301000 */
[----:B------:R-:W-:Y:S01]  /*1e40*/  UMOV UR4, 0x7387b719 ;  /* 0x7387b71900047882 */ /* 0x000fe20000000000 */
[----:B------:R-:W-:Y:S01]  /*1e50*/  UMOV UR5, 0x3f69a5c3 ;  /* 0x3f69a5c300057882 */ /* 0x000fe20000000000 */
[----:B------:R-:W-:Y:S01]  /*1e60*/  BSSY.RECONVERGENT B1, `(.L_x_58) ;  /* 0x000002b000017945 */ /* 0x000fe20003800200 */
[----:B0-----:R-:W-:-:S04]  /*1e70*/  FFMA R7, R2, 0.21259999275207519531, R7 ;  /* 0x3e59b3d002077823 */ /* 0x001fc80000000007 */
[----:B------:R-:W0:Y:S02]  /*1e80*/  F2F.F64.F32 R2, R7 ;  /* 0x0000000700027310 */ /* 0x000e240000201800 */
[----:B0-----:R-:W-:-:S14]  /*1e90*/  DSETP.GTU.AND P0, PT, R2, UR4, PT ;  /* 0x0000000402007e2a */ /* 0x001fdc000bf0c000 */
[----:B------:R-:W-:Y:S02]  /*1ea0*/  @!P0 IMAD.MOV.U32 R8, RZ, RZ, 0x3d70a3d7 ;  /* 0x3d70a3d7ff088424 */ /* 0x000fe400078e00ff */
[----:B------:R-:W-:-:S06]  /*1eb0*/  @!P0 IMAD.MOV.U32 R9, RZ, RZ, 0x4029d70a ;  /* 0x4029d70aff098424 */ /* 0x000fcc00078e00ff */
[----:B------:R-:W-:Y:S01]  /*1ec0*/  @!P0 DMUL R8, R2, R8 ;  /* 0x0000000802088228 */ /* 0x000fe20000000000 */
[----:B------:R-:W-:Y:S10]  /*1ed0*/  @!P0 BRA `(.L_x_59) ;  /* 0x00000000008c8947 */ /* 0x000ff40003800000 */
[----:B------:R-:W-:Y:S01]  /*1ee0*/  FSETP.NEU.AND P0, PT, R7, RZ, PT ;  /* 0x000000ff0700720b */ /* 0x000fe20003f0d000 */
[----:B------:R-:W-:-:S12]  /*1ef0*/  BSSY.RECONVERGENT B2, `(.L_x_60) ;  /* 0x000000b000027945 */ /* 0x000fd80003800200 */
[----:B------:R-:W-:Y:S01]  /*1f00*/  @!P0 CS2R R8, SRZ ;  /* 0x0000000000088805 */ /* 0x000fe2000001ff00 */
[----:B------:R-:W-:Y:S06]  /*1f10*/  @!P0 BRA `(.L_x_61) ;  /* 0x0000000000208947 */ /* 0x000fec0003800000 */
[----:B------:R-:W-:Y:S01]  /*1f20*/  DADD R20, -RZ, |R2| ;  /* 0x00000000ff147229 */ /* 0x000fe20000000502 */
[----:B------:R-:W-:Y:S01]  /*1f30*/  ISETP.GE.AND P0, PT, R3, RZ, PT ;  /* 0x000000ff0300720c */ /* 0x000fe20003f06270 */
[----:B------:R-:W-:Y:S01]  /*1f40*/  IMAD.MOV.U32 R27, RZ, RZ, 0x3fdaaaaa ;  /* 0x3fdaaaaaff1b7424 */ /* 0x000fe200078e00ff */
[----:B------:R-:W-:Y:S02]  /*1f50*/  MOV R26, 0xaaaaaaab ;  /* 0xaaaaaaab001a7802 */ /* 0x000fe40000000f00 */
[----:B------:R-:W-:-:S09]  /*1f60*/  MOV R0, 0x1f80 ;  /* 0x00001f8000007802 */ /* 0x000fd20000000f00 */
[----:B------:R-:W-:Y:S05]  /*1f70*/  CALL.REL.NOINC `($_Z34make_partial_histograms_BGR_kernelPhPii$__internal_accurate_pow) ;  /* 0x0000001c00807944 */ /* 0x000fea0003c00000 */
[----:B------:R-:W-:Y:S02]  /*1f80*/  FSEL R8, R12, RZ, P0 ;  /* 0x000000ff0c087208 */ /* 0x000fe40000000000 */
[----:B------:R-:W-:-:S07]  /*1f90*/  FSEL R9, R16, -QNAN , P0 ;  /* 0xfff8000010097808 */ /* 0x000fce0000000000 */
.L_x_61:
[----:B------:R-:W-:Y:S05]  /*1fa0*/  BSYNC.RECONVERGENT B2 ;  /* 0x0000000000027941 */ /* 0x000fea0003800200 */
.L_x_60:
[----:B------:R-:W-:Y:S01]  /*1fb0*/  IMAD.MOV.U32 R12, RZ, RZ, -0x55555555 ;  /* 0xaaaaaaabff0c7424 */ /* 0x000fe200078e00ff */
[----:B------:R-:W-:Y:S01]  /*1fc0*/  BSSY.RECONVERGENT B2, `(.L_x_62) ;  /* 0x000000e000027945 */ /* 0x000fe20003800200 */
[----:B------:R-:W-:-:S06]  /*1fd0*/  IMAD.MOV.U32 R13, RZ, RZ, 0x3fdaaaaa ;  /* 0x3fdaaaaaff0d7424 */ /* 0x000fcc00078e00ff */
[----:B------:R-:W-:-:S10]  /*1fe0*/  DADD R10, R2, R12 ;  /* 0x00000000020a7229 */ /* 0x000fd4000000000c */
[----:B------:R-:W-:Y:S01]  /*1ff0*/  LOP3.LUT R10, R11, 0x7ff00000, RZ, 0xc0, !PT ;  /* 0x7ff000000b0a7812 */ /* 0x000fe200078ec0ff */
[----:B------:R-:W-:-:S03]  /*2000*/  IMAD.MOV.U32 R11, RZ, RZ, 0x3fac28f5 ;  /* 0x3fac28f5ff0b7424 */ /* 0x000fc600078e00ff */
[----:B------:R-:W-:Y:S02]  /*2010*/  ISETP.NE.AND P0, PT, R10, 0x7ff00000, PT ;  /* 0x7ff000000a00780c */ /* 0x000fe40003f05270 */
[----:B------:R-:W-:-:S11]  /*2020*/  MOV R10, 0xc28f5c29 ;  /* 0xc28f5c29000a7802 */ /* 0x000fd60000000f00 */
[----:B------:R-:W-:Y:S05]  /*2030*/  @P0 BRA `(.L_x_63) ;  /* 0x0000000000180947 */ /* 0x000fea0003800000 */
[----:B------:R-:W-:-:S13]  /*2040*/  FSETP.NAN.AND P0, PT, R7, R7, PT ;  /* 0x000000070700720b */ /* 0x000fda0003f08000 */
[----:B------:R-:W-:Y:S01]  /*2050*/  @P0 DADD R8, R2, R12 ;  /* 0x0000000002080229 */ /* 0x000fe2000000000c */
[----:B------:R-:W-:Y:S10]  /*2060*/  @P0 BRA `(.L_x_63) ;  /* 0x00000000000c0947 */ /* 0x000ff40003800000 */
[----:B------:R-:W-:-:S14]  /*2070*/  DSETP.NEU.AND P0, PT, |R2|, +INF , PT ;  /* 0x7ff000000200742a */ /* 0x000fdc0003f0d200 */
[----:B------:R-:W-:Y:S02]  /*2080*/  @!P0 IMAD.MOV.U32 R8, RZ, RZ, 0x0 ;  /* 0x00000000ff088424 */ /* 0x000fe400078e00ff */
[----:B------:R-:W-:-:S07]  /*2090*/  @!P0 IMAD.MOV.U32 R9, RZ, RZ, 0x7ff00000 ;  /* 0x7ff00000ff098424 */ /* 0x000fce00078e00ff */
.L_x_63:
[----:B------:R-:W-:Y:S05]  /*20a0*/  BSYNC.RECONVERGENT B2 ;  /* 0x0000000000027941 */ /* 0x000fea0003800200 */
.L_x_62:
[----:B------:R-:W-:Y:S01]  /*20b0*/  UMOV UR4, 0xae147ae1 ;  /* 0xae147ae100047882 */ /* 0x000fe20000000000 */
[----:B------:R-:W-:Y:S01]  /*20c0*/  UMOV UR5, 0x3ff0e147 ;  /* 0x3ff0e14700057882 */ /* 0x000fe20000000000 */
[----:B------:R-:W-:Y:S01]  /*20d0*/  FSETP.NEU.AND P0, PT, R7, 1, PT ;  /* 0x3f8000000700780b */ /* 0x000fe20003f0d000 */
[----:B------:R-:W-:-:S10]  /*20e0*/  DFMA R8, R8, UR4, -R10 ;  /* 0x0000000408087c2b */ /* 0x000fd4000800080a */
[----:B------:R-:W-:Y:S02]  /*20f0*/  FSEL R8, R8, -QNAN , P0 ;  /* 0xffffffff08087808 */ /* 0x000fe40000000000 */
[----:B------:R-:W-:-:S07]  /*2100*/  FSEL R9, R9, 1.8749998807907104492, P0 ;  /* 0x3fefffff09097808 */ /* 0x000fce0000000000 */
.L_x_59:
[----:B------:R-:W-:Y:S05]  /*2110*/  BSYNC.RECONVERGENT B1 ;  /* 0x0000000000017941 */ /* 0x000fea0003800200 */
.L_x_58:
[----:B------:R-:W0:Y:S01]  /*2120*/  F2F.F32.F64 R8, R8 ;  /* 0x0000000800087310 */ /* 0x000e220000301000 */
[----:B------:R-:W1:Y:S01]  /*2130*/  S2UR UR5, SR_CgaCtaId ;  /* 0x00000000000579c3 */ /* 0x000e620000008800 */
[----:B------:R-:W-:Y:S01]  /*2140*/  MOV R3, 0x3f000000 ;  /* 0x3f00000000037802 */ /* 0x000fe20000000f00 */
[----:B------:R-:W-:Y:S01]  /*2150*/  UMOV UR4, 0x400 ;  /* 0x0000040000047882 */ /* 0x000fe20000000000 */
[----:B0-----:R-:W-:-:S05]  /*2160*/  FMUL R0, R8, 255 ;  /* 0x437f000008007820 */ /* 0x001fca0000400000 */
[----:B------:R-:W-:-:S05]  /*2170*/  LOP3.LUT R3, R3, 0x80000000, R0, 0xb8, !PT ;  /* 0x8000000003037812 */ /* 0x000fca00078eb800 */
[----:B------:R-:W-:Y:S01]  /*2180*/  FADD.RZ R3, R0, R3 ;  /* 0x0000000300037221 */ /* 0x000fe2000000c000 */
[----:B-1----:R-:W-:-:S05]  /*2190*/  ULEA UR4, UR5, UR4, 0x18 ;  /* 0x0000000405047291 */ /* 0x002fca000f8ec0ff */
[----:B------:R-:W0:Y:S02]  /*21a0*/  F2I.TRUNC.NTZ R3, R3 ;  /* 0x0000000300037305 */ /* 0x000e24000020f100 */
[----:B0-----:R-:W-:-:S05]  /*21b0*/  LEA R0, R3, UR4, 0x2 ;  /* 0x0000000403007c11 */ /* 0x001fca000f8e10ff */
[----:B------:R0:W-:Y:S02]  /*21c0*/  ATOMS.POPC.INC.32 RZ, [R0+URZ] ;  /* 0x0000000000ff7f8c */ /* 0x0001e4000d8000ff */
.L_x_22:
[----:B------:R-:W-:Y:S05]  /*21d0*/  BSYNC.RECONVERGENT B0 ;  /* 0x0000000000007941 */ /* 0x000fea0003800200 */
.L_x_21:
[----:B------:R-:W-:Y:S01]  /*21e0*/  BAR.SYNC.DEFER_BLOCKING 0x0 ;  /* 0x0000000000007b1d */ /* 0x000fe20000010000 */
[----:B------:R-:W-:-:S13]  /*21f0*/  ISETP.GT.U32.AND P0, PT, R4, 0xff, PT ;  /* 0x000000ff0400780c */ /* 0x000fda0003f04070 */
[----:B------:R-:W-:Y:S05]  /*2200*/  @P0 EXIT ;  /* 0x000000000000094d */ /* 0x000fea0003800000 */
[----:B------:R-:W3:Y:S01]  /*2210*/  I2F.U32.RP R6, R5 ;  /* 0x0000000500067306 */ /* 0x000ee20000209000 */
[----:B------:R-:W-:Y:S02]  /*2220*/  IMAD.IADD R28, R4, 0x1, R5 ;  /* 0x00000001041c7824 */ /* 0x000fe400078e0205 */
[----:B------:R-:W-:Y:S01]  /*2230*/  HFMA2 R2, -RZ, RZ, 0, 0 ;  /* 0x00000000ff027431 */ /* 0x000fe200000001ff */
[----:B------:R-:W-:Y:S01]  /*2240*/  ISETP.NE.U32.AND P2, PT, R5, RZ, PT ;  /* 0x000000ff0500720c */ /* 0x000fe20003f45070 */
[----:B------:R-:W-:Y:S01]  /*2250*/  BSSY.RECONVERGENT B0, `(.L_x_64) ;  /* 0x00000db000007945 */ /* 0x000fe20003800200 */
[C---:B------:R-:W-:Y:S02]  /*2260*/  ISETP.GE.U32.AND P0, PT, R28.reuse, 0x100, PT ;  /* 0x000001001c00780c */ /* 0x040fe40003f06070 */
[----:B------:R-:W-:Y:S01]  /*2270*/  VIMNMX.U32 R7, PT, PT, R28, 0x100, !PT ;  /* 0x000001001c077848 */ /* 0x000fe20007fe0000 */
[----:B---3--:R-:W3:Y:S02]  /*2280*/  MUFU.RCP R6, R6 ;  /* 0x0000000600067308 */ /* 0x008ee40000001000 */
[----:B---3--:R-:W-:-:S02]  /*2290*/  VIADD R3, R6, 0xffffffe ;  /* 0x0ffffffe06037836 */ /* 0x008fc40000000000 */
[----:B------:R-:W-:-:S04]  /*22a0*/  IMAD.MOV.U32 R6, RZ, RZ, RZ ;  /* 0x000000ffff067224 */ /* 0x000fc800078e00ff */
[----:B------:R-:W0:Y:S02]  /*22b0*/  F2I.FTZ.U32.TRUNC.NTZ R3, R3 ;  /* 0x0000000300037305 */ /* 0x000e24000021f000 */
[----:B0-----:R-:W-:-:S04]  /*22c0*/  IMAD.MOV R0, RZ, RZ, -R3 ;  /* 0x000000ffff007224 */ /* 0x001fc800078e0a03 */
[----:B-12---:R-:W-:Y:S01]  /*22d0*/  IMAD R9, R0, R5, RZ ;  /* 0x0000000500097224 */ /* 0x006fe200078e02ff */
[----:B------:R-:W-:-:S03]  /*22e0*/  SEL R0, RZ, 0x1, P0 ;  /* 0x00000001ff007807 */ /* 0x000fc60000000000 */
[----:B------:R-:W-:Y:S01]  /*22f0*/  IMAD.HI.U32 R9, R3, R9, R2 ;  /* 0x0000000903097227 */ /* 0x000fe200078e0002 */
[----:B------:R-:W-:-:S05]  /*2300*/  IADD3 R2, PT, PT, R7, -R28, -R0 ;  /* 0x8000001c07027210 */ /* 0x000fca0007ffe800 */
[----:B------:R-:W-:-:S04]  /*2310*/  IMAD.HI.U32 R9, R9, R2, RZ ;  /* 0x0000000209097227 */ /* 0x000fc800078e00ff */
[----:B------:R-:W-:-:S04]  /*2320*/  IMAD.MOV R3, RZ, RZ, -R9 ;  /* 0x000000ffff037224 */ /* 0x000fc800078e0a09 */
[----:B------:R-:W-:Y:S02]  /*2330*/  IMAD R2, R5, R3, R2 ;  /* 0x0000000305027224 */ /* 0x000fe400078e0202 */
[----:B------:R-:W0:Y:S03]  /*2340*/  LDC R3, c[0x0][0x370] ;  /* 0x0000dc00ff037b82 */ /* 0x000e260000000800 */
[----:B------:R-:W-:-:S13]  /*2350*/  ISETP.GE.U32.AND P0, PT, R2, R5, PT ;  /* 0x000000050200720c */ /* 0x000fda0003f06070 */
[----:B------:R-:W-:Y:S02]  /*2360*/  @P0 IMAD.IADD R2, R2, 0x1, -R5 ;  /* 0x0000000102020824 */ /* 0x000fe400078e0a05 */
[----:B------:R-:W-:-:S03]  /*2370*/  @P0 VIADD R9, R9, 0x1 ;  /* 0x0000000109090836 */ /* 0x000fc60000000000 */
[----:B------:R-:W-:-:S13]  /*2380*/  ISETP.GE.U32.AND P1, PT, R2, R5, PT ;  /* 0x000000050200720c */ /* 0x000fda0003f26070 */
[----:B------:R-:W-:Y:S02]  /*2390*/  @P1 IADD3 R9, PT, PT, R9, 0x1, RZ ;  /* 0x0000000109091810 */ /* 0x000fe40007ffe0ff */
[----:B------:R-:W-:-:S05]  /*23a0*/  @!P2 LOP3.LUT R9, RZ, R5, RZ, 0x33, !PT ;  /* 0x00000005ff09a212 */ /* 0x000fca00078e33ff */
[----:B------:R-:W-:-:S04]  /*23b0*/  IMAD.IADD R0, R0, 0x1, R9 ;  /* 0x0000000100007824 */ /* 0x000fc800078e0209 */
[C---:B------:R-:W-:Y:S01]  /*23c0*/  VIADD R2, R0.reuse, 0x1 ;  /* 0x0000000100027836 */ /* 0x040fe20000000000 */
[----:B------:R-:W-:Y:S02]  /*23d0*/  ISETP.GE.U32.AND P0, PT, R0, 0x3, PT ;  /* 0x000000030000780c */ /* 0x000fe40003f06070 */
[----:B------:R-:W-:Y:S02]  /*23e0*/  MOV R0, R4 ;  /* 0x0000000400007202 */ /* 0x000fe40000000f00 */
[----:B------:R-:W-:-:S09]  /*23f0*/  LOP3.LUT R7, R2, 0x3, RZ, 0xc0, !PT ;  /* 0x0000000302077812 */ /* 0x000fd200078ec0ff */
[----:B0-----:R-:W-:Y:S05]  /*2400*/  @!P0 BRA `(.L_x_65) ;  /* 0x0000000800fc8947 */ /* 0x001fea0003800000 */
[----:B------:R-:W0:Y:S01]  /*2410*/  S2UR UR5, SR_CgaCtaId ;  /* 0x00000000000579c3 */ /* 0x000e220000008800 */
[----:B------:R-:W-:Y:S01]  /*2420*/  LOP3.LUT R6, R2, 0xfffffffc, RZ, 0xc0, !PT ;  /* 0xfffffffc02067812 */ /* 0x000fe200078ec0ff */
[----:B------:R-:W-:Y:S01]  /*2430*/  UMOV UR4, 0x400 ;  /* 0x0000040000047882 */ /* 0x000fe20000000000 */
[C-C-:B------:R-:W-:Y:S01]  /*2440*/  IMAD R14, R5.reuse, 0x2, R4.reuse ;  /* 0x00000002050e7824 */ /* 0x140fe200078e0204 */
[----:B------:R-:W-:Y:S01]  /*2450*/  BSSY.RELIABLE B1, `(.L_x_66) ;  /* 0x00000a2000017945 */ /* 0x000fe20003800100 */
[C---:B------:R-:W-:Y:S02]  /*2460*/  IMAD R8, R5.reuse, 0x3, R4 ;  /* 0x0000000305087824 */ /* 0x040fe400078e0204 */
[----:B------:R-:W-:Y:S01]  /*2470*/  IMAD.MOV R2, RZ, RZ, -R6 ;  /* 0x000000ffff027224 */ /* 0x000fe200078e0a06 */
[----:B------:R-:W1:Y:S01]  /*2480*/  LDC.64 R12, c[0x0][0x388] ;  /* 0x0000e200ff0c7b82 */ /* 0x000e620000000a00 */
[-C--:B------:R-:W-:Y:S02]  /*2490*/  IMAD R28, R28, R3.reuse, UR8 ;  /* 0x000000081c1c7e24 */ /* 0x080fe4000f8e0203 */
[-C--:B------:R-:W-:Y:S01]  /*24a0*/  IMAD R26, R4, R3.reuse, UR8 ;  /* 0x00000008041a7e24 */ /* 0x080fe2000f8e0203 */
[----:B------:R-:W-:Y:S01]  /*24b0*/  ISETP.GE.AND P0, PT, R2, RZ, PT ;  /* 0x000000ff0200720c */ /* 0x000fe20003f06270 */
[----:B------:R-:W-:-:S02]  /*24c0*/  IMAD R9, R5, R3, RZ ;  /* 0x0000000305097224 */ /* 0x000fc400078e02ff */
[----:B------:R-:W-:Y:S02]  /*24d0*/  IMAD.MOV.U32 R0, RZ, RZ, R4 ;  /* 0x000000ffff007224 */ /* 0x000fe400078e0004 */
[-C--:B------:R-:W-:Y:S02]  /*24e0*/  IMAD R14, R14, R3.reuse, UR8 ;  /* 0x000000080e0e7e24 */ /* 0x080fe4000f8e0203 */
[----:B------:R-:W-:Y:S01]  /*24f0*/  IMAD R29, R8, R3, UR8 ;  /* 0x00000008081d7e24 */ /* 0x000fe2000f8e0203 */
[----:B0-----:R-:W-:-:S06]  /*2500*/  ULEA UR4, UR5, UR4, 0x18 ;  /* 0x0000000405047291 */ /* 0x001fcc000f8ec0ff */
[----:B------:R-:W-:Y:S01]  /*2510*/  LEA R16, R4, UR4, 0x2 ;  /* 0x0000000404107c11 */ /* 0x000fe2000f8e10ff */
[----:B------:R-:W-:Y:S06]  /*2520*/  @P0 BRA `(.L_x_67) ;  /* 0x0000000800500947 */ /* 0x000fec0003800000 */
[----:B------:R-:W-:Y:S01]  /*2530*/  IADD3 R8, PT, PT, -R2, RZ, RZ ;  /* 0x000000ff02087210 */ /* 0x000fe20007ffe1ff */
[----:B------:R-:W-:Y:S01]  /*2540*/  BSSY.RECONVERGENT B2, `(.L_x_68) ;  /* 0x000005d000027945 */ /* 0x000fe20003800200 */
[----:B------:R-:W-:Y:S02]  /*2550*/  PLOP3.LUT P0, PT, PT, PT, PT, 0x80, 0x8 ;  /* 0x000000000008781c */ /* 0x000fe40003f0f070 */
[----:B------:R-:W-:-:S13]  /*2560*/  ISETP.GT.AND P1, PT, R8, 0xc, PT ;  /* 0x0000000c0800780c */ /* 0x000fda0003f24270 */
[----:B------:R-:W-:Y:S05]  /*2570*/  @!P1 BRA `(.L_x_69) ;  /* 0x0000000400649947 */ /* 0x000fea0003800000 */
[----:B------:R-:W0:Y:S01]  /*2580*/  LDC.64 R10, c[0x0][0x388] ;  /* 0x0000e200ff0a7b82 */ /* 0x000e220000000a00 */
[----:B------:R-:W-:-:S13]  /*2590*/  PLOP3.LUT P0, PT, PT, PT, PT, 0x8, 0x80 ;  /* 0x000000000080781c */ /* 0x000fda0003f0e170 */
.L_x_70:
[C-C-:B------:R-:W-:Y:S01]  /*25a0*/  IMAD R20, R5.reuse, 0x4, R16.reuse ;  /* 0x0000000405147824 */ /* 0x140fe200078e0210 */
[----:B------:R2:W3:Y:S01]  /*25b0*/  LDS R18, [R16] ;  /* 0x0000000010127984 */ /* 0x0004e20000000800 */
[C-C-:B------:R-:W-:Y:S01]  /*25c0*/  IMAD R8, R5.reuse, 0x8, R16.reuse ;  /* 0x0000000805087824 */ /* 0x140fe200078e0210 */
[C---:B------:R-:W-:Y:S01]  /*25d0*/  LEA R0, R5.reuse, R0, 0x2 ;  /* 0x0000000005007211 */ /* 0x040fe200078e10ff */
[C-C-:B------:R-:W-:Y:S02]  /*25e0*/  IMAD R19, R5.reuse, 0xc, R16.reuse ;  /* 0x0000000c05137824 */ /* 0x140fe400078e0210 */
[----:B------:R-:W4:Y:S01]  /*25f0*/  LDS R20, [R20] ;  /* 0x0000000014147984 */ /* 0x000f220000000800 */
[C---:B------:R-:W-:Y:S02]  /*2600*/  IMAD R24, R5.reuse, 0x10, R16 ;  /* 0x0000001005187824 */ /* 0x040fe400078e0210 */
[----:B0-----:R-:W-:Y:S01]  /*2610*/  IMAD.WIDE.U32 R22, R26, 0x4, R10 ;  /* 0x000000041a167825 */ /* 0x001fe200078e000a */
[----:B------:R-:W0:Y:S02]  /*2620*/  LDS R8, [R8] ;  /* 0x0000000008087984 */ /* 0x000e240000000800 */
[C---:B------:R-:W-:Y:S01]  /*2630*/  LEA R27, R5.reuse, R24, 0x2 ;  /* 0x00000018051b7211 */ /* 0x040fe200078e10ff */
[----:B------:R-:W-:Y:S01]  /*2640*/  IMAD R25, R5, 0x8, R24 ;  /* 0x0000000805197824 */ /* 0x000fe200078e0218 */
[----:B------:R-:W5:Y:S01]  /*2650*/  LDS R19, [R19] ;  /* 0x0000000013137984 */ /* 0x000f620000000800 */
[----:B--2---:R-:W-:Y:S01]  /*2660*/  IMAD.WIDE.U32 R16, R28, 0x4, R10 ;  /* 0x000000041c107825 */ /* 0x004fe200078e000a */
[----:B------:R-:W-:-:S02]  /*2670*/  LEA R28, R9, R28, 0x2 ;  /* 0x0000001c091c7211 */ /* 0x000fc400078e10ff */
[----:B------:R2:W1:Y:S01]  /*2680*/  LDS R21, [R24] ;  /* 0x0000000018157984 */ /* 0x0004620000000800 */
[----:B------:R-:W-:Y:S02]  /*2690*/  IMAD R26, R9, 0x4, R26 ;  /* 0x00000004091a7824 */ /* 0x000fe400078e021a */
[C---:B------:R-:W-:Y:S01]  /*26a0*/  IMAD R15, R5.reuse, 0xc, R24 ;  /* 0x0000000c050f7824 */ /* 0x040fe200078e0218 */
[----:B------:R-:W1:Y:S01]  /*26b0*/  LDS R27, [R27] ;  /* 0x000000001b1b7984 */ /* 0x000e620000000800 */
[----:B------:R-:W-:Y:S02]  /*26c0*/  VIADD R2, R2, 0x10 ;  /* 0x0000001002027836 */ /* 0x000fe40000000000 */
[C---:B------:R-:W-:Y:S01]  /*26d0*/  IMAD R0, R5.reuse, 0x4, R0 ;  /* 0x0000000405007824 */ /* 0x040fe200078e0200 */
[----:B------:R-:W1:Y:S01]  /*26e0*/  LDS R25, [R25] ;  /* 0x0000000019197984 */ /* 0x000e620000000800 */
[C---:B--2---:R-:W-:Y:S01]  /*26f0*/  IMAD R24, R5.reuse, 0x10, R24 ;  /* 0x0000001005187824 */ /* 0x044fe200078e0218 */
[----:B------:R-:W-:Y:S01]  /*2700*/  ISETP.GE.AND P1, PT, R2, -0xc, PT ;  /* 0xfffffff40200780c */ /* 0x000fe20003f26270 */
[C---:B------:R-:W-:Y:S01]  /*2710*/  IMAD R0, R5.reuse, 0x4, R0 ;  /* 0x0000000405007824 */ /* 0x040fe200078e0200 */
[----:B------:R-:W2:Y:S04]  /*2720*/  LDS R15, [R15] ;  /* 0x000000000f0f7984 */ /* 0x000ea80000000800 */
[----:B------:R-:W-:Y:S01]  /*2730*/  LEA R0, R5, R0, 0x2 ;  /* 0x0000000005007211 */ /* 0x000fe200078e10ff */
[----:B---3--:R3:W-:Y:S04]  /*2740*/  STG.E desc[UR6][R22.64], R18 ;  /* 0x0000001216007986 */ /* 0x0087e8000c101906 */
[----:B----4-:R4:W-:Y:S01]  /*2750*/  STG.E desc[UR6][R16.64], R20 ;  /* 0x0000001410007986 */ /* 0x0109e2000c101906 */
[----:B---3--:R-:W-:-:S04]  /*2760*/  IMAD.WIDE.U32 R22, R14, 0x4, R10 ;  /* 0x000000040e167825 */ /* 0x008fc800078e000a */
[----:B------:R-:W-:Y:S01]  /*2770*/  IMAD R14, R9, 0x4, R14 ;  /* 0x00000004090e7824 */ /* 0x000fe200078e020e */
[----:B0-----:R0:W-:Y:S01]  /*2780*/  STG.E desc[UR6][R22.64], R8 ;  /* 0x0000000816007986 */ /* 0x0011e2000c101906 */
[----:B----4-:R-:W-:-:S03]  /*2790*/  IMAD.WIDE.U32 R16, R29, 0x4, R10 ;  /* 0x000000041d107825 */ /* 0x010fc600078e000a */
[----:B------:R-:W3:Y:S01]  /*27a0*/  LDS R8, [R24] ;  /* 0x0000000018087984 */ /* 0x000ee20000000800 */
[----:B------:R-:W-:-:S03]  /*27b0*/  IMAD R29, R9, 0x4, R29 ;  /* 0x00000004091d7824 */ /* 0x000fc600078e021d */
[----:B-----5:R4:W-:Y:S01]  /*27c0*/  STG.E desc[UR6][R16.64], R19 ;  /* 0x0000001310007986 */ /* 0x0209e2000c101906 */
[----:B0-----:R-:W-:-:S04]  /*27d0*/  IMAD.WIDE.U32 R22, R14, 0x4, R10 ;  /* 0x000000040e167825 */ /* 0x001fc800078e000a */
[----:B----4-:R-:W-:-:S04]  /*27e0*/  IMAD.WIDE.U32 R18, R26, 0x4, R10 ;  /* 0x000000041a127825 */ /* 0x010fc800078e000a */
[----:B------:R-:W-:Y:S01]  /*27f0*/  IMAD.WIDE.U32 R16, R29, 0x4, R10 ;  /* 0x000000041d107825 */ /* 0x000fe200078e000a */
[----:B-1----:R0:W-:Y:S03]  /*2800*/  STG.E desc[UR6][R18.64], R21 ;  /* 0x0000001512007986 */ /* 0x0021e6000c101906 */
[----:B------:R-:W-:Y:S02]  /*2810*/  IMAD R26, R9, 0x4, R26 ;  /* 0x00000004091a7824 */ /* 0x000fe400078e021a */
[----:B0-----:R-:W-:Y:S01]  /*2820*/  IMAD.WIDE.U32 R20, R28, 0x4, R10 ;  /* 0x000000041c147825 */ /* 0x001fe200078e000a */
[----:B------:R-:W-:-:S03]  /*2830*/  LEA R19, R5, R24, 0x3 ;  /* 0x0000001805137211 */ /* 0x000fc600078e18ff */
[----:B------:R-:W-:Y:S01]  /*2840*/  IMAD R18, R5, 0x4, R24 ;  /* 0x0000000405127824 */ /* 0x000fe200078e0218 */
[----:B------:R0:W-:Y:S01]  /*2850*/  STG.E desc[UR6][R20.64], R27 ;  /* 0x0000001b14007986 */ /* 0x0001e2000c101906 */
[----:B------:R-:W-:-:S03]  /*2860*/  IMAD R28, R9, 0x4, R28 ;  /* 0x00000004091c7824 */ /* 0x000fc600078e021c */
[----:B------:R-:W-:Y:S04]  /*2870*/  LDS R19, [R19] ;  /* 0x0000000013137984 */ /* 0x000fe80000000800 */
[----:B------:R-:W1:Y:S01]  /*2880*/  LDS R18, [R18] ;  /* 0x0000000012127984 */ /* 0x000e620000000800 */
[----:B0-----:R-:W-:-:S03]  /*2890*/  IMAD R20, R5, 0xc, R24 ;  /* 0x0000000c05147824 */ /* 0x001fc600078e0218 */
[----:B------:R0:W-:Y:S01]  /*28a0*/  STG.E desc[UR6][R22.64], R25 ;  /* 0x0000001916007986 */ /* 0x0001e2000c101906 */
[----:B------:R-:W-:-:S03]  /*28b0*/  IMAD R24, R5, 0x10, R24 ;  /* 0x0000001005187824 */ /* 0x000fc600078e0218 */
[----:B--2---:R2:W-:Y:S01]  /*28c0*/  STG.E desc[UR6][R16.64], R15 ;  /* 0x0000000f10007986 */ /* 0x0045e2000c101906 */
[----:B------:R-:W-:-:S03]  /*28d0*/  IMAD R27, R5, 0x4, R24 ;  /* 0x00000004051b7824 */ /* 0x000fc600078e0218 */
[----:B------:R-:W4:Y:S04]  /*28e0*/  LDS R20, [R20] ;  /* 0x0000000014147984 */ /* 0x000f280000000800 */
[----:B------:R-:W5:Y:S01]  /*28f0*/  LDS R21, [R24] ;  /* 0x0000000018157984 */ /* 0x000f620000000800 */
[C---:B0-----:R-:W-:Y:S01]  /*2900*/  LEA R23, R5.reuse, R24, 0x3 ;  /* 0x0000001805177211 */ /* 0x041fe200078e18ff */
[----:B------:R-:W-:Y:S02]  /*2910*/  IMAD R22, R5, 0xc, R24 ;  /* 0x0000000c05167824 */ /* 0x000fe400078e0218 */
[----:B------:R0:W5:Y:S01]  /*2920*/  LDS R25, [R27] ;  /* 0x000000001b197984 */ /* 0x0001620000000800 */
[----:B--2---:R-:W-:Y:S01]  /*2930*/  IMAD.WIDE.U32 R16, R26, 0x4, R10 ;  /* 0x000000041a107825 */ /* 0x004fe200078e000a */
[----:B------:R-:W-:-:S02]  /*2940*/  LEA R26, R9, R26, 0x2 ;  /* 0x0000001a091a7211 */ /* 0x000fc400078e10ff */
[----:B------:R-:W2:Y:S04]  /*2950*/  LDS R23, [R23] ;  /* 0x0000000017177984 */ /* 0x000ea80000000800 */
[----:B------:R-:W2:Y:S01]  /*2960*/  LDS R22, [R22] ;  /* 0x0000000016167984 */ /* 0x000ea20000000800 */
[----:B0-----:R-:W-:Y:S02]  /*2970*/  IMAD R27, R9, 0x4, R14 ;  /* 0x00000004091b7824 */ /* 0x001fe400078e020e */
[--C-:B------:R-:W-:Y:S01]  /*2980*/  IMAD.WIDE.U32 R14, R28, 0x4, R10.reuse ;  /* 0x000000041c0e7825 */ /* 0x100fe200078e000a */
[----:B---3--:R0:W-:Y:S04]  /*2990*/  STG.E desc[UR6][R16.64], R8 ;  /* 0x0000000810007986 */ /* 0x0081e8000c101906 */
[----:B-1----:R1:W-:Y:S01]  /*29a0*/  STG.E desc[UR6][R14.64], R18 ;  /* 0x000000120e007986 */ /* 0x0023e2000c101906 */
[----:B0-----:R-:W-:-:S04]  /*29b0*/  IMAD.WIDE.U32 R16, R27, 0x4, R10 ;  /* 0x000000041b107825 */ /* 0x001fc800078e000a */
[C---:B------:R-:W-:Y:S01]  /*29c0*/  IMAD R8, R9.reuse, 0x4, R29 ;  /* 0x0000000409087824 */ /* 0x040fe200078e021d */
[----:B------:R0:W-:Y:S01]  /*29d0*/  STG.E desc[UR6][R16.64], R19 ;  /* 0x0000001310007986 */ /* 0x0001e2000c101906 */
[C---:B------:R-:W-:Y:S02]  /*29e0*/  IMAD R27, R9.reuse, 0x4, R27 ;  /* 0x00000004091b7824 */ /* 0x040fe400078e021b */
[----:B-1----:R-:W-:Y:S02]  /*29f0*/  IMAD R18, R9, 0x4, R28 ;  /* 0x0000000409127824 */ /* 0x002fe400078e021c */
[----:B------:R-:W-:-:S04]  /*2a00*/  IMAD.WIDE.U32 R14, R8, 0x4, R10 ;  /* 0x00000004080e7825 */ /* 0x000fc800078e000a */
[--C-:B------:R-:W-:Y:S01]  /*2a10*/  IMAD.WIDE.U32 R28, R26, 0x4, R10.reuse ;  /* 0x000000041a1c7825 */ /* 0x100fe200078e000a */
[----:B----4-:R1:W-:Y:S03]  /*2a20*/  STG.E desc[UR6][R14.64], R20 ;  /* 0x000000140e007986 */ /* 0x0103e6000c101906 */
[----:B0-----:R-:W-:Y:S01]  /*2a30*/  IMAD.WIDE.U32 R16, R18, 0x4, R10 ;  /* 0x0000000412107825 */ /* 0x001fe200078e000a */
[----:B-----5:R0:W-:Y:S03]  /*2a40*/  STG.E desc[UR6][R28.64], R21 ;  /* 0x000000151c007986 */ /* 0x0201e6000c101906 */
[C---:B------:R-:W-:Y:S01]  /*2a50*/  IMAD R8, R9.reuse, 0x4, R8 ;  /* 0x0000000409087824 */ /* 0x040fe200078e0208 */
[----:B------:R3:W-:Y:S01]  /*2a60*/  STG.E desc[UR6][R16.64], R25 ;  /* 0x0000001910007986 */ /* 0x0007e2000c101906 */
[----:B------:R-:W-:-:S02]  /*2a70*/  IMAD R26, R9, 0x4, R26 ;  /* 0x00000004091a7824 */ /* 0x000fc400078e021a */
[----:B-1----:R-:W-:-:S04]  /*2a80*/  IMAD.WIDE.U32 R14, R27, 0x4, R10 ;  /* 0x000000041b0e7825 */ /* 0x002fc800078e000a */
[C---:B0-----:R-:W-:Y:S01]  /*2a90*/  IMAD R28, R9.reuse, 0x4, R18 ;  /* 0x00000004091c7824 */ /* 0x041fe200078e0212 */
[----:B--2---:R0:W-:Y:S01]  /*2aa0*/  STG.E desc[UR6][R14.64], R23 ;  /* 0x000000170e007986 */ /* 0x0041e2000c101906 */
[----:B------:R-:W-:Y:S01]  /*2ab0*/  LEA R29, R9, R8, 0x2 ;  /* 0x00000008091d7211 */ /* 0x000fe200078e10ff */
[----:B---3--:R-:W-:-:S05]  /*2ac0*/  IMAD.WIDE.U32 R16, R8, 0x4, R10 ;  /* 0x0000000408107825 */ /* 0x008fca00078e000a */
[----:B------:R1:W-:Y:S01]  /*2ad0*/  STG.E desc[UR6][R16.64], R22 ;  /* 0x0000001610007986 */ /* 0x0003e2000c101906 */
[----:B0-----:R-:W-:Y:S02]  /*2ae0*/  IMAD R14, R9, 0x4, R27 ;  /* 0x00000004090e7824 */ /* 0x001fe400078e021b */
[----:B-1----:R-:W-:Y:S01]  /*2af0*/  IMAD R16, R5, 0x10, R24 ;  /* 0x0000001005107824 */ /* 0x002fe200078e0218 */
[----:B------:R-:W-:Y:S06]  /*2b00*/  @!P1 BRA `(.L_x_70) ;  /* 0xfffffff800a49947 */ /* 0x000fec000383ffff */
.L_x_69:
[----:B------:R-:W-:Y:S05]  /*2b10*/  BSYNC.RECONVERGENT B2 ;  /* 0x0000000000027941 */ /* 0x000fea0003800200 */
.L_x_68:
[----:B------:R-:W-:Y:S01]  /*2b20*/  IMAD.MOV R8, RZ, RZ, -R2 ;  /* 0x000000ffff087224 */ /* 0x000fe200078e0a02 */
[----:B------:R-:W-:Y:S04]  /*2b30*/  BSSY.RECONVERGENT B2, `(.L_x_71) ;  /* 0x0000030000027945 */ /* 0x000fe80003800200 */
[----:B------:R-:W-:-:S13]  /*2b40*/  ISETP.GT.AND P1, PT, R8, 0x4, PT ;  /* 0x000000040800780c */ /* 0x000fda0003f24270 */
[----:B------:R-:W-:Y:S05]  /*2b50*/  @!P1 BRA `(.L_x_72) ;  /* 0x0000000000b49947 */ /* 0x000fea0003800000 */
[----:B------:R0:W2:Y:S01]  /*2b60*/  LDS R11, [R16] ;  /* 0x00000000100b7984 */ /* 0x0000a20000000800 */
[----:B------:R-:W3:Y:S01]  /*2b70*/  LDC.64 R18, c[0x0][0x388] ;  /* 0x0000e200ff127b82 */ /* 0x000ee20000000a00 */
[C-C-:B------:R-:W-:Y:S01]  /*2b80*/  IMAD R21, R5.reuse, 0x4, R16.reuse ;  /* 0x0000000405157824 */ /* 0x140fe200078e0210 */
[C---:B------:R-:W-:Y:S01]  /*2b90*/  LEA R24, R5.reuse, R16, 0x3 ;  /* 0x0000001005187211 */ /* 0x040fe200078e18ff */
[C-C-:B------:R-:W-:Y:S01]  /*2ba0*/  IMAD R25, R5.reuse, 0xc, R16.reuse ;  /* 0x0000000c05197824 */ /* 0x140fe200078e0210 */
[C---:B------:R-:W-:Y:S01]  /*2bb0*/  LEA R0, R5.reuse, R0, 0x2 ;  /* 0x0000000005007211 */ /* 0x040fe200078e10ff */
[C---:B------:R-:W-:Y:S01]  /*2bc0*/  IMAD R8, R5.reuse, 0x10, R16 ;  /* 0x0000001005087824 */ /* 0x040fe200078e0210 */
[----:B------:R-:W-:Y:S01]  /*2bd0*/  PLOP3.LUT P0, PT, PT, PT, PT, 0x8, 0x80 ;  /* 0x000000000080781c */ /* 0x000fe20003f0e170 */
[----:B------:R-:W4:Y:S01]  /*2be0*/  LDS R21, [R21] ;  /* 0x0000000015157984 */ /* 0x000f220000000800 */
[----:B------:R-:W-:Y:S02]  /*2bf0*/  VIADD R2, R2, 0x8 ;  /* 0x0000000802027836 */ /* 0x000fe40000000000 */
[C-C-:B------:R-:W-:Y:S01]  /*2c00*/  IMAD R10, R5.reuse, 0x4, R8.reuse ;  /* 0x00000004050a7824 */ /* 0x140fe200078e0208 */
[----:B------:R-:W5:Y:S01]  /*2c10*/  LDS R24, [R24] ;  /* 0x0000000018187984 */ /* 0x000f620000000800 */
[----:B------:R-:W-:-:S02]  /*2c20*/  IMAD R27, R5, 0x8, R8 ;  /* 0x00000008051b7824 */ /* 0x000fc400078e0208 */
[C---:B0-----:R-:W-:Y:S01]  /*2c30*/  IMAD R16, R5.reuse, 0xc, R8 ;  /* 0x0000000c05107824 */ /* 0x041fe200078e0208 */
[----:B------:R-:W0:Y:S01]  /*2c40*/  LDS R25, [R25] ;  /* 0x0000000019197984 */ /* 0x000e220000000800 */
[----:B------:R-:W-:-:S03]  /*2c50*/  IMAD R0, R5, 0x4, R0 ;  /* 0x0000000405007824 */ /* 0x000fc600078e0200 */
[----:B------:R-:W1:Y:S04]  /*2c60*/  LDS R15, [R8] ;  /* 0x00000000080f7984 */ /* 0x000e680000000800 */
[----:B------:R-:W-:Y:S01]  /*2c70*/  LDS R27, [R27] ;  /* 0x000000001b1b7984 */ /* 0x000fe20000000800 */
[----:B---3--:R-:W-:Y:S01]  /*2c80*/  IMAD.WIDE.U32 R22, R26, 0x4, R18 ;  /* 0x000000041a167825 */ /* 0x008fe200078e0012 */
[----:B------:R-:W-:-:S04]  /*2c90*/  LEA R26, R9, R26, 0x2 ;  /* 0x0000001a091a7211 */ /* 0x000fc800078e10ff */
[----:B--2---:R2:W-:Y:S04]  /*2ca0*/  STG.E desc[UR6][R22.64], R11 ;  /* 0x0000000b16007986 */ /* 0x0045e8000c101906 */
[----:B------:R-:W3:Y:S04]  /*2cb0*/  LDS R11, [R10] ;  /* 0x000000000a0b7984 */ /* 0x000ee80000000800 */
[----:B------:R4:W3:Y:S01]  /*2cc0*/  LDS R10, [R16] ;  /* 0x00000000100a7984 */ /* 0x0008e20000000800 */
[----:B--2---:R-:W-:-:S04]  /*2cd0*/  IMAD.WIDE.U32 R22, R29, 0x4, R18 ;  /* 0x000000041d167825 */ /* 0x004fc800078e0012 */
[----:B----4-:R-:W-:-:S04]  /*2ce0*/  IMAD.WIDE.U32 R16, R28, 0x4, R18 ;  /* 0x000000041c107825 */ /* 0x010fc800078e0012 */
[C---:B------:R-:W-:Y:S01]  /*2cf0*/  IMAD R28, R9.reuse, 0x4, R28 ;  /* 0x00000004091c7824 */ /* 0x040fe200078e021c */
[----:B------:R2:W-:Y:S01]  /*2d00*/  STG.E desc[UR6][R16.64], R21 ;  /* 0x0000001510007986 */ /* 0x0005e2000c101906 */
[----:B------:R-:W-:Y:S02]  /*2d10*/  IMAD R29, R9, 0x4, R29 ;  /* 0x00000004091d7824 */ /* 0x000fe400078e021d */
[----:B--2---:R-:W-:-:S04]  /*2d20*/  IMAD.WIDE.U32 R20, R14, 0x4, R18 ;  /* 0x000000040e147825 */ /* 0x004fc800078e0012 */
[----:B------:R-:W-:Y:S01]  /*2d30*/  IMAD.WIDE.U32 R16, R28, 0x4, R18 ;  /* 0x000000041c107825 */ /* 0x000fe200078e0012 */
[----:B-----5:R2:W-:Y:S03]  /*2d40*/  STG.E desc[UR6][R20.64], R24 ;  /* 0x0000001814007986 */ /* 0x0205e6000c101906 */
[C---:B------:R-:W-:Y:S01]  /*2d50*/  IMAD R28, R9.reuse, 0x4, R28 ;  /* 0x00000004091c7824 */ /* 0x040fe200078e021c */
[----:B0-----:R0:W-:Y:S01]  /*2d60*/  STG.E desc[UR6][R22.64], R25 ;  /* 0x0000001916007986 */ /* 0x0011e2000c101906 */
[C---:B--2---:R-:W-:Y:S02]  /*2d70*/  IMAD R20, R9.reuse, 0x4, R14 ;  /* 0x0000000409147824 */ /* 0x044fe400078e020e */
[----:B0-----:R-:W-:Y:S01]  /*2d80*/  IMAD.WIDE.U32 R24, R26, 0x4, R18 ;  /* 0x000000041a187825 */ /* 0x001fe200078e0012 */
[----:B------:R-:W-:-:S04]  /*2d90*/  LEA R26, R9, R26, 0x2 ;  /* 0x0000001a091a7211 */ /* 0x000fc800078e10ff */
[----:B-1----:R0:W-:Y:S04]  /*2da0*/  STG.E desc[UR6][R24.64], R15 ;  /* 0x0000000f18007986 */ /* 0x0021e8000c101906 */
[----:B---3--:R1:W-:Y:S01]  /*2db0*/  STG.E desc[UR6][R16.64], R11 ;  /* 0x0000000b10007986 */ /* 0x0083e2000c101906 */
[----:B0-----:R-:W-:-:S04]  /*2dc0*/  IMAD.WIDE.U32 R14, R20, 0x4, R18 ;  /* 0x00000004140e7825 */ /* 0x001fc800078e0012 */
[----:B------:R-:W-:Y:S01]  /*2dd0*/  IMAD.WIDE.U32 R18, R29, 0x4, R18 ;  /* 0x000000041d127825 */ /* 0x000fe200078e0012 */
[----:B------:R0:W-:Y:S03]  /*2de0*/  STG.E desc[UR6][R14.64], R27 ;  /* 0x0000001b0e007986 */ /* 0x0001e6000c101906 */
[----:B-1----:R-:W-:Y:S01]  /*2df0*/  IMAD R16, R5, 0x10, R8 ;  /* 0x0000001005107824 */ /* 0x002fe200078e0208 */
[----:B------:R2:W-:Y:S01]  /*2e00*/  STG.E desc[UR6][R18.64], R10 ;  /* 0x0000000a12007986 */ /* 0x0005e2000c101906 */
[C---:B------:R-:W-:Y:S02]  /*2e10*/  IMAD R29, R9.reuse, 0x4, R29 ;  /* 0x00000004091d7824 */ /* 0x040fe400078e021d */
[----:B0-----:R-:W-:-:S07]  /*2e20*/  IMAD R14, R9, 0x4, R20 ;  /* 0x00000004090e7824 */ /* 0x001fce00078e0214 */
.L_x_72:
[----:B------:R-:W-:Y:S05]  /*2e30*/  BSYNC.RECONVERGENT B2 ;  /* 0x0000000000027941 */ /* 0x000fea0003800200 */
.L_x_71:
[----:B------:R-:W-:-:S13]  /*2e40*/  ISETP.NE.OR P0, PT, R2, RZ, P0 ;  /* 0x000000ff0200720c */ /* 0x000fda0000705670 */
[----:B------:R-:W-:Y:S05]  /*2e50*/  @!P0 BREAK.RELIABLE B1 ;  /* 0x0000000000018942 */ /* 0x000fea0003800100 */
[----:B------:R-:W-:Y:S05]  /*2e60*/  @!P0 BRA `(.L_x_65) ;  /* 0x0000000000648947 */ /* 0x000fea0003800000 */
.L_x_67:
[----:B------:R-:W-:Y:S05]  /*2e70*/  BSYNC.RELIABLE B1 ;  /* 0x0000000000017941 */ /* 0x000fea0003800100 */
.L_x_66:
[C---:B0-----:R-:W-:Y:S01]  /*2e80*/  LEA R17, R5.reuse, R16, 0x2 ;  /* 0x0000001005117211 */ /* 0x041fe200078e10ff */
[C-C-:B------:R-:W-:Y:S01]  /*2e90*/  IMAD R25, R5.reuse, 0x8, R16.reuse ;  /* 0x0000000805197824 */ /* 0x140fe200078e0210 */
[----:B------:R0:W3:Y:S01]  /*2ea0*/  LDS R15, [R16] ;  /* 0x00000000100f7984 */ /* 0x0000e20000000800 */
[----:B------:R-:W-:Y:S02]  /*2eb0*/  IMAD R27, R5, 0xc, R16 ;  /* 0x0000000c051b7824 */ /* 0x000fe400078e0210 */
[--C-:B-1----:R-:W-:Y:S01]  /*2ec0*/  IMAD.WIDE.U32 R22, R26, 0x4, R12.reuse ;  /* 0x000000041a167825 */ /* 0x102fe200078e000c */
[----:B------:R-:W1:Y:S01]  /*2ed0*/  LDS R17, [R17] ;  /* 0x0000000011117984 */ /* 0x000e620000000800 */
[C---:B------:R-:W-:Y:S02]  /*2ee0*/  LEA R26, R9.reuse, R26, 0x2 ;  /* 0x0000001a091a7211 */ /* 0x040fe400078e10ff */
[----:B------:R-:W-:Y:S01]  /*2ef0*/  IMAD.WIDE.U32 R20, R28, 0x4, R12 ;  /* 0x000000041c147825 */ /* 0x000fe200078e000c */
[----:B------:R-:W4:Y:S01]  /*2f00*/  LDS R25, [R25] ;  /* 0x0000000019197984 */ /* 0x000f220000000800 */
[----:B------:R-:W-:-:S02]  /*2f10*/  LEA R28, R9, R28, 0x2 ;  /* 0x0000001c091c7211 */ /* 0x000fc400078e10ff */
[--C-:B--2---:R-:W-:Y:S01]  /*2f20*/  IMAD.WIDE.U32 R18, R14, 0x4, R12.reuse ;  /* 0x000000040e127825 */ /* 0x104fe200078e000c */
[----:B------:R-:W2:Y:S03]  /*2f30*/  LDS R27, [R27] ;  /* 0x000000001b1b7984 */ /* 0x000ea60000000800 */
[----:B------:R-:W-:-:S04]  /*2f40*/  IMAD.WIDE.U32 R10, R29, 0x4, R12 ;  /* 0x000000041d0a7825 */ /* 0x000fc800078e000c */
[----:B------:R-:W-:Y:S02]  /*2f50*/  VIADD R2, R2, 0x4 ;  /* 0x0000000402027836 */ /* 0x000fe40000000000 */
[----:B------:R-:W-:Y:S02]  /*2f60*/  IMAD R0, R5, 0x4, R0 ;  /* 0x0000000405007824 */ /* 0x000fe400078e0200 */
[C---:B------:R-:W-:Y:S01]  /*2f70*/  IMAD R14, R9.reuse, 0x4, R14 ;  /* 0x00000004090e7824 */ /* 0x040fe200078e020e */
[----:B------:R-:W-:Y:S01]  /*2f80*/  ISETP.NE.AND P0, PT, R2, RZ, PT ;  /* 0x000000ff0200720c */ /* 0x000fe20003f05270 */
[----:B------:R-:W-:Y:S02]  /*2f90*/  IMAD R29, R9, 0x4, R29 ;  /* 0x00000004091d7824 */ /* 0x000fe400078e021d */
[----:B0-----:R-:W-:Y:S01]  /*2fa0*/  IMAD R16, R5, 0x10, R16 ;  /* 0x0000001005107824 */ /* 0x001fe200078e0210 */
[----:B---3--:R0:W-:Y:S04]  /*2fb0*/  STG.E desc[UR6][R22.64], R15 ;  /* 0x0000000f16007986 */ /* 0x0081e8000c101906 */
[----:B-1----:R0:W-:Y:S04]  /*2fc0*/  STG.E desc[UR6][R20.64], R17 ;  /* 0x0000001114007986 */ /* 0x0021e8000c101906 */
[----:B----4-:R0:W-:Y:S04]  /*2fd0*/  STG.E desc[UR6][R18.64], R25 ;  /* 0x0000001912007986 */ /* 0x0101e8000c101906 */
[----:B--2---:R0:W-:Y:S01]  /*2fe0*/  STG.E desc[UR6][R10.64], R27 ;  /* 0x0000001b0a007986 */ /* 0x0041e2000c101906 */
[----:B------:R-:W-:Y:S05]  /*2ff0*/  @P0 BRA `(.L_x_66) ;  /* 0xfffffffc00a00947 */ /* 0x000fea000383ffff */
.L_x_65:
[----:B------:R-:W-:Y:S05]  /*3000*/  BSYNC.RECONVERGENT B0 ;  /* 0x0000000000007941 */ /* 0x000fea0003800200 */
.L_x_64:
[----:B------:R-:W-:Y:S05]  /*3010*/  WARPSYNC.ALL ;  /* 0x0000000000007948 */ /* 0x000fea0003800000 */
[----:B------:R-:W-:-:S13]  /*3020*/  ISETP.NE.AND P0, PT, R7, RZ, PT ;  /* 0x000000ff0700720c */ /* 0x000fda0003f05270 */
[----:B------:R-:W-:Y:S05]  /*3030*/  @!P0 EXIT ;  /* 0x000000000000894d */ /* 0x000fea0003800000 */
[----:B------:R-:W3:Y:S01]  /*3040*/  S2UR UR5, SR_CgaCtaId ;  /* 0x00000000000579c3 */ /* 0x000ee20000008800 */
[----:B------:R-:W-:Y:S01]  /*3050*/  IMAD.MOV R7, RZ, RZ, -R7 ;  /* 0x000000ffff077224 */ /* 0x000fe200078e0a07 */
[----:B------:R-:W-:-:S06]  /*3060*/  UMOV UR4, 0x400 ;  /* 0x0000040000047882 */ /* 0x000fcc0000000000 */
[----:B0-2---:R-:W0:Y:S01]  /*3070*/  LDC.64 R10, c[0x0][0x388] ;  /* 0x0000e200ff0a7b82 */ /* 0x005e220000000a00 */
[----:B---3--:R-:W-:-:S12]  /*3080*/  ULEA UR4, UR5, UR4, 0x18 ;  /* 0x0000000405047291 */ /* 0x008fd8000f8ec0ff */
.L_x_73:
[----:B------:R-:W-:Y:S01]  /*3090*/  LEA R2, R0, UR4, 0x2 ;  /* 0x0000000400027c11 */ /* 0x000fe2000f8e10ff */
[----:B--2---:R-:W-:Y:S01]  /*30a0*/  IMAD R9, R3, R0, UR8 ;  /* 0x0000000803097e24 */ /* 0x004fe2000f8e0200 */
[----:B------:R-:W-:Y:S01]  /*30b0*/  IADD3 R7, PT, PT, R7, 0x1, RZ ;  /* 0x0000000107077810 */ /* 0x000fe20007ffe0ff */
[----:B------:R-:W-:Y:S02]  /*30c0*/  IMAD R15, R5, R6, R5 ;  /* 0x00000006050f7224 */ /* 0x000fe400078e0205 */
[----:B-1----:R-:W1:Y:S01]  /*30d0*/  LDS R13, [R2] ;  /* 0x00000000020d7984 */ /* 0x002e620000000800 */
[----:B0-----:R-:W-:Y:S01]  /*30e0*/  IMAD.WIDE.U32 R8, R9, 0x4, R10 ;  /* 0x0000000409087825 */ /* 0x001fe200078e000a */
[----:B------:R-:W-:-:S03]  /*30f0*/  ISETP.NE.AND P0, PT, R7, RZ, PT ;  /* 0x000000ff0700720c */ /* 0x000fc60003f05270 */
[----:B------:R-:W-:Y:S02]  /*3100*/  VIADD R6, R6, 0x1 ;  /* 0x0000000106067836 */ /* 0x000fe40000000000 */
[----:B------:R-:W-:Y:S01]  /*3110*/  IMAD.IADD R0, R15, 0x1, R4 ;  /* 0x000000010f007824 */ /* 0x000fe200078e0204 */
[----:B-1----:R2:W-:Y:S07]  /*3120*/  STG.E desc[UR6][R8.64], R13 ;  /* 0x0000000d08007986 */ /* 0x0025ee000c101906 */
[----:B------:R-:W-:Y:S05]  /*3130*/  @P0 BRA `(.L_x_73) ;  /* 0xfffffffc00d40947 */ /* 0x000fea000383ffff */
[----:B------:R-:W-:Y:S05]  /*3140*/  EXIT ;  /* 0x000000000000794d */ /* 0x000fea0003800000 */
        .weak           $__internal_0_$__cuda_sm20_div_rn_f64_full
        .type           $__internal_0_$__cuda_sm20_div_rn_f64_full,@function
        .size           $__internal_0_$__cuda_sm20_div_rn_f64_full,($__internal_1_$__cuda_sm3x_div_rn_noftz_f32_slowpath - $__internal_0_$__cuda_sm20_div_rn_f64_full)
$__internal_0_$__cuda_sm20_div_rn_f64_full:
[C---:B------:R-:W-:Y:S01]  /*3150*/  FSETP.GEU.AND P0, PT, |R11|.reuse, 1.469367938527859385e-39, PT ;  /* 0x001000000b00780b */ /* 0x040fe20003f0e200 */
[----:B------:R-:W-:Y:S01]  /*3160*/  IMAD.MOV.U32 R14, RZ, RZ, 0x1 ;  /* 0x00000001ff0e7424 */ /* 0x000fe200078e00ff */
[----:B------:R-:W-:Y:S01]  /*3170*/  LOP3.LUT R12, R11, 0x800fffff, RZ, 0xc0, !PT ;  /* 0x800fffff0b0c7812 */ /* 0x000fe200078ec0ff */
[----:B------:R-:W-:Y:S01]  /*3180*/  IMAD.MOV.U32 R23, RZ, RZ, 0x1ca00000 ;  /* 0x1ca00000ff177424 */ /* 0x000fe200078e00ff */
[C---:B------:R-:W-:Y:S01]  /*3190*/  FSETP.GEU.AND P2, PT, |R3|.reuse, 1.469367938527859385e-39, PT ;  /* 0x001000000300780b */ /* 0x040fe20003f4e200 */
[----:B------:R-:W-:Y:S01]  /*31a0*/  BSSY.RECONVERGENT B3, `(.L_x_74) ;  /* 0x0000052000037945 */ /* 0x000fe20003800200 */
[----:B------:R-:W-:Y:S02]  /*31b0*/  LOP3.LUT R13, R12, 0x3ff00000, RZ, 0xfc, !PT ;  /* 0x3ff000000c0d7812 */ /* 0x000fe400078efcff */
[----:B------:R-:W-:Y:S02]  /*31c0*/  MOV R12, R10 ;  /* 0x0000000a000c7202 */ /* 0x000fe40000000f00 */
[----:B------:R-:W-:-:S02]  /*31d0*/  LOP3.LUT R22, R3, 0x7ff00000, RZ, 0xc0, !PT ;  /* 0x7ff0000003167812 */ /* 0x000fc400078ec0ff */
[C---:B------:R-:W-:Y:S01]  /*31e0*/  LOP3.LUT R25, R11.reuse, 0x7ff00000, RZ, 0xc0, !PT ;  /* 0x7ff000000b197812 */ /* 0x040fe200078ec0ff */
[----:B------:R-:W-:Y:S02]  /*31f0*/  @!P0 DMUL R12, R10, 8.98846567431157953865e+307 ;  /* 0x7fe000000a0c8828 */ /* 0x000fe40000000000 */
[----:B------:R-:W-:Y:S01]  /*3200*/  IMAD.MOV.U32 R24, RZ, RZ, R22 ;  /* 0x000000ffff187224 */ /* 0x000fe200078e0016 */
[C---:B------:R-:W-:Y:S02]  /*3210*/  ISETP.GE.U32.AND P1, PT, R22.reuse, R25, PT ;  /* 0x000000191600720c */ /* 0x040fe40003f26070 */
[----:B------:R-:W-:Y:S01]  /*3220*/  @!P2 LOP3.LUT R19, R11, 0x7ff00000, RZ, 0xc0, !PT ;  /* 0x7ff000000b13a812 */ /* 0x000fe200078ec0ff */
[----:B------:R-:W0:Y:S03]  /*3230*/  MUFU.RCP64H R15, R13 ;  /* 0x0000000d000f7308 */ /* 0x000e260000001800 */
[----:B------:R-:W-:-:S02]  /*3240*/  @!P2 ISETP.GE.U32.AND P3, PT, R22, R19, PT ;  /* 0x000000131600a20c */ /* 0x000fc40003f66070 */
[----:B------:R-:W-:Y:S02]  /*3250*/  @!P0 LOP3.LUT R25, R13, 0x7ff00000, RZ, 0xc0, !PT ;  /* 0x7ff000000d198812 */ /* 0x000fe400078ec0ff */
[----:B------:R-:W-:-:S04]  /*3260*/  @!P2 SEL R19, R23, 0x63400000, !P3 ;  /* 0x634000001713a807 */ /* 0x000fc80005800000 */
[----:B------:R-:W-:-:S04]  /*3270*/  @!P2 LOP3.LUT R20, R19, 0x80000000, R3, 0xf8, !PT ;  /* 0x800000001314a812 */ /* 0x000fc800078ef803 */
[----:B------:R-:W-:Y:S01]  /*3280*/  @!P2 LOP3.LUT R21, R20, 0x100000, RZ, 0xfc, !PT ;  /* 0x001000001415a812 */ /* 0x000fe200078efcff */
[----:B------:R-:W-:Y:S01]  /*3290*/  @!P2 IMAD.MOV.U32 R20, RZ, RZ, RZ ;  /* 0x000000ffff14a224 */ /* 0x000fe200078e00ff */
[----:B0-----:R-:W-:-:S08]  /*32a0*/  DFMA R16, R14, -R12, 1 ;  /* 0x3ff000000e10742b */ /* 0x001fd0000000080c */
[----:B------:R-:W-:-:S08]  /*32b0*/  DFMA R16, R16, R16, R16 ;  /* 0x000000101010722b */ /* 0x000fd00000000010 */
[----:B------:R-:W-:Y:S01]  /*32c0*/  DFMA R16, R14, R16, R14 ;  /* 0x000000100e10722b */ /* 0x000fe2000000000e */
[----:B------:R-:W-:Y:S02]  /*32d0*/  SEL R15, R23, 0x63400000, !P1 ;  /* 0x63400000170f7807 */ /* 0x000fe40004800000 */
[----:B------:R-:W-:Y:S02]  /*32e0*/  MOV R14, R2 ;  /* 0x00000002000e7202 */ /* 0x000fe40000000f00 */
[----:B------:R-:W-:-:S03]  /*32f0*/  LOP3.LUT R15, R15, 0x800fffff, R3, 0xf8, !PT ;  /* 0x800fffff0f0f7812 */ /* 0x000fc600078ef803 */
[----:B------:R-:W-:-:S03]  /*3300*/  DFMA R18, R16, -R12, 1 ;  /* 0x3ff000001012742b */ /* 0x000fc6000000080c */
[----:B------:R-:W-:-:S05]  /*3310*/  @!P2 DFMA R14, R14, 2, -R20 ;  /* 0x400000000e0ea82b */ /* 0x000fca0000000814 */
[----:B------:R-:W-:-:S05]  /*3320*/  DFMA R16, R16, R18, R16 ;  /* 0x000000121010722b */ /* 0x000fca0000000010 */
[----:B------:R-:W-:-:S03]  /*3330*/  @!P2 LOP3.LUT R24, R15, 0x7ff00000, RZ, 0xc0, !PT ;  /* 0x7ff000000f18a812 */ /* 0x000fc600078ec0ff */
[----:B------:R-:W-:Y:S01]  /*3340*/  DMUL R18, R16, R14 ;  /* 0x0000000e10127228 */ /* 0x000fe20000000000 */
[----:B------:R-:W-:-:S04]  /*3350*/  IADD3 R26, PT, PT, R24, -0x1, RZ ;  /* 0xffffffff181a7810 */ /* 0x000fc80007ffe0ff */
[----:B------:R-:W-:Y:S01]  /*3360*/  ISETP.GT.U32.AND P0, PT, R26, 0x7feffffe, PT ;  /* 0x7feffffe1a00780c */ /* 0x000fe20003f04070 */
[----:B------:R-:W-:Y:S02]  /*3370*/  VIADD R26, R25, 0xffffffff ;  /* 0xffffffff191a7836 */ /* 0x000fe40000000000 */
[----:B------:R-:W-:-:S03]  /*3380*/  DFMA R20, R18, -R12, R14 ;  /* 0x8000000c1214722b */ /* 0x000fc6000000000e */
[----:B------:R-:W-:-:S05]  /*3390*/  ISETP.GT.U32.OR P0, PT, R26, 0x7feffffe, P0 ;  /* 0x7feffffe1a00780c */ /* 0x000fca0000704470 */
[----:B------:R-:W-:-:S08]  /*33a0*/  DFMA R20, R16, R20, R18 ;  /* 0x000000141014722b */ /* 0x000fd00000000012 */
[----:B------:R-:W-:Y:S05]  /*33b0*/  @P0 BRA `(.L_x_75) ;  /* 0x00000000006c0947 */ /* 0x000fea0003800000 */
[----:B------:R-:W-:-:S04]  /*33c0*/  LOP3.LUT R3, R11, 0x7ff00000, RZ, 0xc0, !PT ;  /* 0x7ff000000b037812 */ /* 0x000fc800078ec0ff */
[CC--:B------:R-:W-:Y:S02]  /*33d0*/  VIADDMNMX R2, R22.reuse, -R3.reuse, 0xb9600000, !PT ;  /* 0xb960000016027446 */ /* 0x0c0fe40007800903 */
[----:B------:R-:W-:Y:S02]  /*33e0*/  ISETP.GE.U32.AND P0, PT, R22, R3, PT ;  /* 0x000000031600720c */ /* 0x000fe40003f06070 */
[----:B------:R-:W-:Y:S02]  /*33f0*/  VIMNMX R2, PT, PT, R2, 0x46a00000, PT ;  /* 0x46a0000002027848 */ /* 0x000fe40003fe0100 */
[----:B------:R-:W-:-:S05]  /*3400*/  SEL R23, R23, 0x63400000, !P0 ;  /* 0x6340000017177807 */ /* 0x000fca0004000000 */
[----:B------:R-:W-:Y:S02]  /*3410*/  IMAD.IADD R18, R2, 0x1, -R23 ;  /* 0x0000000102127824 */ /* 0x000fe400078e0a17 */
[----:B------:R-:W-:-:S03]  /*3420*/  IMAD.MOV.U32 R2, RZ, RZ, RZ ;  /* 0x000000ffff027224 */ /* 0x000fc600078e00ff */
[----:B------:R-:W-:-:S06]  /*3430*/  IADD3 R3, PT, PT, R18, 0x7fe00000, RZ ;  /* 0x7fe0000012037810 */ /* 0x000fcc0007ffe0ff */
[----:B------:R-:W-:-:S10]  /*3440*/  DMUL R16, R20, R2 ;  /* 0x0000000214107228 */ /* 0x000fd40000000000 */
[----:B------:R-:W-:-:S13]  /*3450*/  FSETP.GTU.AND P0, PT, |R17|, 1.469367938527859385e-39, PT ;  /* 0x001000001100780b */ /* 0x000fda0003f0c200 */
[----:B------:R-:W-:Y:S05]  /*3460*/  @P0 BRA `(.L_x_76) ;  /* 0x0000000000940947 */ /* 0x000fea0003800000 */
[----:B------:R-:W-:Y:S01]  /*3470*/  DFMA R12, R20, -R12, R14 ;  /* 0x8000000c140c722b */ /* 0x000fe2000000000e */
[----:B------:R-:W-:-:S09]  /*3480*/  IMAD.MOV.U32 R10, RZ, RZ, RZ ;  /* 0x000000ffff0a7224 */ /* 0x000fd200078e00ff */
[C---:B------:R-:W-:Y:S02]  /*3490*/  FSETP.NEU.AND P0, PT, R13.reuse, RZ, PT ;  /* 0x000000ff0d00720b */ /* 0x040fe40003f0d000 */
[----:B------:R-:W-:-:S04]  /*34a0*/  LOP3.LUT R15, R13, 0x80000000, R11, 0x48, !PT ;  /* 0x800000000d0f7812 */ /* 0x000fc800078e480b */
[----:B------:R-:W-:-:S07]  /*34b0*/  LOP3.LUT R11, R15, R3, RZ, 0xfc, !PT ;  /* 0x000000030f0b7212 */ /* 0x000fce00078efcff */
[----:B------:R-:W-:Y:S05]  /*34c0*/  @!P0 BRA `(.L_x_76) ;  /* 0x00000000007c8947 */ /* 0x000fea0003800000 */
[----:B------:R-:W-:Y:S01]  /*34d0*/  IADD3 R3, PT, PT, -R18, RZ, RZ ;  /* 0x000000ff12037210 */ /* 0x000fe20007ffe1ff */
[----:B------:R-:W-:Y:S01]  /*34e0*/  IMAD.MOV.U32 R2, RZ, RZ, RZ ;  /* 0x000000ffff027224 */ /* 0x000fe200078e00ff */
[----:B------:R-:W-:-:S05]  /*34f0*/  DMUL.RP R10, R20, R10 ;  /* 0x0000000a140a7228 */ /* 0x000fca0000008000 */
[----:B------:R-:W-:-:S05]  /*3500*/  DFMA R2, R16, -R2, R20 ;  /* 0x800000021002722b */ /* 0x000fca0000000014 */
[----:B------:R-:W-:Y:S02]  /*3510*/  LOP3.LUT R15, R11, R15, RZ, 0x3c, !PT ;  /* 0x0000000f0b0f7212 */ /* 0x000fe400078e3cff */
[----:B------:R-:W-:-:S04]  /*3520*/  IADD3 R2, PT, PT, -R18, -0x43300000, RZ ;  /* 0xbcd0000012027810 */ /* 0x000fc80007ffe1ff */
[----:B------:R-:W-:-:S04]  /*3530*/  FSETP.NEU.AND P0, PT, |R3|, R2, PT ;  /* 0x000000020300720b */ /* 0x000fc80003f0d200 */
[----:B------:R-:W-:Y:S02]  /*3540*/  FSEL R16, R10, R16, !P0 ;  /* 0x000000100a107208 */ /* 0x000fe40004000000 */
[----:B------:R-:W-:Y:S01]  /*3550*/  FSEL R17, R15, R17, !P0 ;  /* 0x000000110f117208 */ /* 0x000fe20004000000 */
[----:B------:R-:W-:Y:S06]  /*3560*/  BRA `(.L_x_76) ;  /* 0x0000000000547947 */ /* 0x000fec0003800000 */
.L_x_75:
[----:B------:R-:W-:-:S14]  /*3570*/  DSETP.NAN.AND P0, PT, R2, R2, PT ;  /* 0x000000020200722a */ /* 0x000fdc0003f08000 */
[----:B------:R-:W-:Y:S05]  /*3580*/  @P0 BRA `(.L_x_77) ;  /* 0x0000000000440947 */ /* 0x000fea0003800000 */
[----:B------:R-:W-:-:S14]  /*3590*/  DSETP.NAN.AND P0, PT, R10, R10, PT ;  /* 0x0000000a0a00722a */ /* 0x000fdc0003f08000 */
[----:B------:R-:W-:Y:S05]  /*35a0*/  @P0 BRA `(.L_x_78) ;  /* 0x0000000000300947 */ /* 0x000fea0003800000 */
[----:B------:R-:W-:Y:S01]  /*35b0*/  ISETP.NE.AND P0, PT, R24, R25, PT ;  /* 0x000000191800720c */ /* 0x000fe20003f05270 */
[----:B------:R-:W-:Y:S01]  /*35c0*/  IMAD.MOV.U32 R16, RZ, RZ, 0x0 ;  /* 0x00000000ff107424 */ /* 0x000fe200078e00ff */
[----:B------:R-:W-:-:S11]  /*35d0*/  MOV R17, 0xfff80000 ;  /* 0xfff8000000117802 */ /* 0x000fd60000000f00 */
[----:B------:R-:W-:Y:S05]  /*35e0*/  @!P0 BRA `(.L_x_76) ;  /* 0x0000000000348947 */ /* 0x000fea0003800000 */
[----:B------:R-:W-:Y:S02]  /*35f0*/  ISETP.NE.AND P0, PT, R24, 0x7ff00000, PT ;  /* 0x7ff000001800780c */ /* 0x000fe40003f05270 */
[----:B------:R-:W-:Y:S02]  /*3600*/  LOP3.LUT R17, R3, 0x80000000, R11, 0x48, !PT ;  /* 0x8000000003117812 */ /* 0x000fe400078e480b */
[----:B------:R-:W-:-:S13]  /*3610*/  ISETP.EQ.OR P0, PT, R25, RZ, !P0 ;  /* 0x000000ff1900720c */ /* 0x000fda0004702670 */
[----:B------:R-:W-:Y:S01]  /*3620*/  @P0 LOP3.LUT R2, R17, 0x7ff00000, RZ, 0xfc, !PT ;  /* 0x7ff0000011020812 */ /* 0x000fe200078efcff */
[----:B------:R-:W-:Y:S02]  /*3630*/  @!P0 IMAD.MOV.U32 R16, RZ, RZ, RZ ;  /* 0x000000ffff108224 */ /* 0x000fe400078e00ff */
[----:B------:R-:W-:Y:S01]  /*3640*/  @P0 IMAD.MOV.U32 R16, RZ, RZ, RZ ;  /* 0x000000ffff100224 */ /* 0x000fe200078e00ff */
[----:B------:R-:W-:Y:S01]  /*3650*/  @P0 MOV R17, R2 ;  /* 0x0000000200110202 */ /* 0x000fe20000000f00 */
[----:B------:R-:W-:Y:S06]  /*3660*/  BRA `(.L_x_76) ;  /* 0x0000000000147947 */ /* 0x000fec0003800000 */
.L_x_78:
[----:B------:R-:W-:Y:S01]  /*3670*/  LOP3.LUT R17, R11, 0x80000, RZ, 0xfc, !PT ;  /* 0x000800000b117812 */ /* 0x000fe200078efcff */
[----:B------:R-:W-:Y:S01]  /*3680*/  IMAD.MOV.U32 R16, RZ, RZ, R10 ;  /* 0x000000ffff107224 */ /* 0x000fe200078e000a */
[----:B------:R-:W-:Y:S06]  /*3690*/  BRA `(.L_x_76) ;  /* 0x0000000000087947 */ /* 0x000fec0003800000 */
.L_x_77:
[----:B------:R-:W-:Y:S01]  /*36a0*/  LOP3.LUT R17, R3, 0x80000, RZ, 0xfc, !PT ;  /* 0x0008000003117812 */ /* 0x000fe200078efcff */
[----:B------:R-:W-:-:S07]  /*36b0*/  IMAD.MOV.U32 R16, RZ, RZ, R2 ;  /* 0x000000ffff107224 */ /* 0x000fce00078e0002 */
.L_x_76:
[----:B------:R-:W-:Y:S05]  /*36c0*/  BSYNC.RECONVERGENT B3 ;  /* 0x0000000000037941 */ /* 0x000fea0003800200 */
.L_x_74:
[----:B------:R-:W-:Y:S01]  /*36d0*/  MOV R2, R0 ;  /* 0x0000000000027202 */ /* 0x000fe20000000f00 */
[----:B------:R-:W-:-:S04]  /*36e0*/  IMAD.MOV.U32 R3, RZ, RZ, 0x0 ;  /* 0x00000000ff037424 */ /* 0x000fc800078e00ff */
[----:B------:R-:W-:Y:S05]  /*36f0*/  RET.REL.NODEC R2 `(_Z34make_partial_histograms_BGR_kernelPhPii) ;  /* 0xffffffc802407950 */ /* 0x000fea0003c3ffff */
        .weak           $__internal_1_$__cuda_sm3x_div_rn_noftz_f32_slowpath
        .type           $__internal_1_$__cuda_sm3x_div_rn_noftz_f32_slowpath,@function
        .size           $__internal_1_$__cuda_sm3x_div_rn_noftz_f32_slowpath,($_Z34make_partial_histograms_BGR_kernelPhPii$__internal_accurate_pow - $__internal_1_$__cuda_sm3x_div_rn_noftz_f32_slowpath)
$__internal_1_$__cuda_sm3x_div_rn_noftz_f32_slowpath:
[----:B------:R-:W-:Y:S01]  /*3700*/  SHF.R.U32.HI R11, RZ, 0x17, R6 ;  /* 0x00000017ff0b7819 */ /* 0x000fe20000011606 */
[----:B------:R-:W-:Y:S01]  /*3710*/  BSSY.RECONVERGENT B2, `(.L_x_79) ;  /* 0x0000064000027945 */ /* 0x000fe20003800200 */
[----:B------:R-:W-:Y:S01]  /*3720*/  SHF.R.U32.HI R0, RZ, 0x17, R3 ;  /* 0x00000017ff007819 */ /* 0x000fe20000011603 */
[----:B------:R-:W-:Y:S01]  /*3730*/  IMAD.MOV.U32 R12, RZ, RZ, 0x437f0000 ;  /* 0x437f0000ff0c7424 */ /* 0x000fe200078e00ff */
[----:B------:R-:W-:Y:S02]  /*3740*/  LOP3.LUT R11, R11, 0xff, RZ, 0xc0, !PT ;  /* 0x000000ff0b0b7812 */ /* 0x000fe400078ec0ff */
[----:B------:R-:W-:-:S03]  /*3750*/  LOP3.LUT R16, R0, 0xff, RZ, 0xc0, !PT ;  /* 0x000000ff00107812 */ /* 0x000fc600078ec0ff */
[----:B------:R-:W-:Y:S01]  /*3760*/  VIADD R13, R11, 0xffffffff ;  /* 0xffffffff0b0d7836 */ /* 0x000fe20000000000 */
[----:B------:R-:W-:-:S04]  /*3770*/  IADD3 R14, PT, PT, R16, -0x1, RZ ;  /* 0xffffffff100e7810 */ /* 0x000fc80007ffe0ff */
[----:B------:R-:W-:-:S04]  /*3780*/  ISETP.GT.U32.AND P0, PT, R13, 0xfd, PT ;  /* 0x000000fd0d00780c */ /* 0x000fc80003f04070 */
[----:B------:R-:W-:-:S13]  /*3790*/  ISETP.GT.U32.OR P0, PT, R14, 0xfd, P0 ;  /* 0x000000fd0e00780c */ /* 0x000fda0000704470 */
[----:B------:R-:W-:Y:S01]  /*37a0*/  @!P0 IMAD.MOV.U32 R10, RZ, RZ, RZ ;  /* 0x000000ffff0a8224 */ /* 0x000fe200078e00ff */
[----:B------:R-:W-:Y:S06]  /*37b0*/  @!P0 BRA `(.L_x_80) ;  /* 0x0000000000608947 */ /* 0x000fec0003800000 */
[----:B------:R-:W-:Y:S01]  /*37c0*/  HFMA2 R0, -RZ, RZ, 3.748046875, 0 ;  /* 0x437f0000ff007431 */ /* 0x000fe200000001ff */
[----:B------:R-:W-:-:S04]  /*37d0*/  FSETP.GTU.FTZ.AND P0, PT, |R3|, +INF , PT ;  /* 0x7f8000000300780b */ /* 0x000fc80003f1c200 */
[----:B------:R-:W-:-:S04]  /*37e0*/  FSETP.GTU.FTZ.AND P1, PT, |R0|, +INF , PT ;  /* 0x7f8000000000780b */ /* 0x000fc80003f3c200 */
[----:B------:R-:W-:-:S13]  /*37f0*/  PLOP3.LUT P0, PT, P0, P1, PT, 0xf8, 0x8f ;  /* 0x00000000008f781c */ /* 0x000fda0000703f70 */
[----:B------:R-:W-:Y:S05]  /*3800*/  @P0 BRA `(.L_x_81) ;  /* 0x00000004004c0947 */ /* 0x000fea0003800000 */
[----:B------:R-:W-:-:S13]  /*3810*/  LOP3.LUT P0, RZ, R12, 0x7fffffff, R3, 0xc8, !PT ;  /* 0x7fffffff0cff7812 */ /* 0x000fda000780c803 */
[----:B------:R-:W-:Y:S05]  /*3820*/  @!P0 BRA `(.L_x_82) ;  /* 0x00000004003c8947 */ /* 0x000fea0003800000 */
[C---:B------:R-:W-:Y:S02]  /*3830*/  FSETP.NEU.FTZ.AND P1, PT, |R3|.reuse, +INF , PT ;  /* 0x7f8000000300780b */ /* 0x040fe40003f3d200 */
[----:B------:R-:W-:Y:S02]  /*3840*/  FSETP.NEU.FTZ.AND P0, PT, |R0|, +INF , PT ;  /* 0x7f8000000000780b */ /* 0x000fe40003f1d200 */
[----:B------:R-:W-:-:S11]  /*3850*/  FSETP.NEU.FTZ.AND P2, PT, |R3|, +INF , PT ;  /* 0x7f8000000300780b */ /* 0x000fd60003f5d200 */
[----:B------:R-:W-:Y:S05]  /*3860*/  @!P0 BRA !P1, `(.L_x_82) ;  /* 0x00000004002c8947 */ /* 0x000fea0004800000 */
[----:B------:R-:W-:-:S04]  /*3870*/  LOP3.LUT P1, RZ, R3, 0x7fffffff, RZ, 0xc0, !PT ;  /* 0x7fffffff03ff7812 */ /* 0x000fc8000782c0ff */
[----:B------:R-:W-:-:S13]  /*3880*/  PLOP3.LUT P0, PT, P0, P1, PT, 0x2f, 0xf2 ;  /* 0x0000000000f2781c */ /* 0x000fda0000702577 */
[----:B------:R-:W-:Y:S05]  /*3890*/  @P0 BRA `(.L_x_83) ;  /* 0x0000000400180947 */ /* 0x000fea0003800000 */
[----:B------:R-:W-:-:S04]  /*38a0*/  LOP3.LUT P0, RZ, R12, 0x7fffffff, RZ, 0xc0, !PT ;  /* 0x7fffffff0cff7812 */ /* 0x000fc8000780c0ff */
[----:B------:R-:W-:-:S13]  /*38b0*/  PLOP3.LUT P0, PT, P2, P0, PT, 0x2f, 0xf2 ;  /* 0x0000000000f2781c */ /* 0x000fda0001700577 */
[----:B------:R-:W-:Y:S05]  /*38c0*/  @P0 BRA `(.L_x_84) ;  /* 0x0000000400000947 */ /* 0x000fea0003800000 */
[----:B------:R-:W-:Y:S02]  /*38d0*/  ISETP.GE.AND P0, PT, R14, RZ, PT ;  /* 0x000000ff0e00720c */ /* 0x000fe40003f06270 */
[----:B------:R-:W-:-:S11]  /*38e0*/  ISETP.GE.AND P1, PT, R13, RZ, PT ;  /* 0x000000ff0d00720c */ /* 0x000fd60003f26270 */
[----:B------:R-:W-:Y:S02]  /*38f0*/  @P0 IMAD.MOV.U32 R10, RZ, RZ, RZ ;  /* 0x000000ffff0a0224 */ /* 0x000fe400078e00ff */
[----:B------:R-:W-:Y:S01]  /*3900*/  @!P0 FFMA R3, R3, 1.84467440737095516160e+19, RZ ;  /* 0x5f80000003038823 */ /* 0x000fe200000000ff */
[----:B------:R-:W-:Y:S02]  /*3910*/  @!P0 IMAD.MOV.U32 R10, RZ, RZ, -0x40 ;  /* 0xffffffc0ff0a8424 */ /* 0x000fe400078e00ff */
[----:B------:R-:W-:-:S03]  /*3920*/  @!P1 FFMA R12, R0, 1.84467440737095516160e+19, RZ ;  /* 0x5f800000000c9823 */ /* 0x000fc600000000ff */
[----:B------:R-:W-:-:S07]  /*3930*/  @!P1 IADD3 R10, PT, PT, R10, 0x40, RZ ;  /* 0x000000400a0a9810 */ /* 0x000fce0007ffe0ff */
.L_x_80:
[----:B------:R-:W-:Y:S01]  /*3940*/  LEA R13, R11, 0xc0800000, 0x17 ;  /* 0xc08000000b0d7811 */ /* 0x000fe200078eb8ff */
[----:B------:R-:W-:Y:S04]  /*3950*/  BSSY.RECONVERGENT B3, `(.L_x_85) ;  /* 0x0000036000037945 */ /* 0x000fe80003800200 */
[----:B------:R-:W-:Y:S02]  /*3960*/  IMAD.IADD R13, R12, 0x1, -R13 ;  /* 0x000000010c0d7824 */ /* 0x000fe400078e0a0d */
[----:B------:R-:W-:Y:S02]  /*3970*/  VIADD R12, R16, 0xffffff81 ;  /* 0xffffff81100c7836 */ /* 0x000fe40000000000 */
[----:B------:R-:W0:Y:S01]  /*3980*/  MUFU.RCP R14, R13 ;  /* 0x0000000d000e7308 */ /* 0x000e220000001000 */
[----:B------:R-:W-:Y:S01]  /*3990*/  FADD.FTZ R15, -R13, -RZ ;  /* 0x800000ff0d0f7221 */ /* 0x000fe20000010100 */
[C---:B------:R-:W-:Y:S01]  /*39a0*/  IMAD R0, R12.reuse, -0x800000, R3 ;  /* 0xff8000000c007824 */ /* 0x040fe200078e0203 */
[----:B------:R-:W-:-:S04]  /*39b0*/  IADD3 R11, PT, PT, R12, 0x7f, -R11 ;  /* 0x0000007f0c0b7810 */ /* 0x000fc80007ffe80b */
[----:B------:R-:W-:Y:S01]  /*39c0*/  IADD3 R11, PT, PT, R11, R10, RZ ;  /* 0x0000000a0b0b7210 */ /* 0x000fe20007ffe0ff */
[----:B0-----:R-:W-:-:S04]  /*39d0*/  FFMA R17, R14, R15, 1 ;  /* 0x3f8000000e117423 */ /* 0x001fc8000000000f */
[----:B------:R-:W-:-:S04]  /*39e0*/  FFMA R16, R14, R17, R14 ;  /* 0x000000110e107223 */ /* 0x000fc8000000000e */
[----:B------:R-:W-:-:S04]  /*39f0*/  FFMA R3, R0, R16, RZ ;  /* 0x0000001000037223 */ /* 0x000fc800000000ff */
[----:B------:R-:W-:-:S04]  /*3a00*/  FFMA R14, R15, R3, R0 ;  /* 0x000000030f0e7223 */ /* 0x000fc80000000000 */
[----:B------:R-:W-:-:S04]  /*3a10*/  FFMA R17, R16, R14, R3 ;  /* 0x0000000e10117223 */ /* 0x000fc80000000003 */
[----:B------:R-:W-:-:S04]  /*3a20*/  FFMA R14, R15, R17, R0 ;  /* 0x000000110f0e7223 */ /* 0x000fc80000000000 */
[----:B------:R-:W-:-:S05]  /*3a30*/  FFMA R0, R16, R14, R17 ;  /* 0x0000000e10007223 */ /* 0x000fca0000000011 */
[----:B------:R-:W-:-:S04]  /*3a40*/  SHF.R.U32.HI R3, RZ, 0x17, R0 ;  /* 0x00000017ff037819 */ /* 0x000fc80000011600 */
[----:B------:R-:W-:-:S05]  /*3a50*/  LOP3.LUT R3, R3, 0xff, RZ, 0xc0, !PT ;  /* 0x000000ff03037812 */ /* 0x000fca00078ec0ff */
[----:B------:R-:W-:-:S04]  /*3a60*/  IMAD.IADD R13, R3, 0x1, R11 ;  /* 0x00000001030d7824 */ /* 0x000fc800078e020b */
[----:B------:R-:W-:-:S05]  /*3a70*/  VIADD R3, R13, 0xffffffff ;  /* 0xffffffff0d037836 */ /* 0x000fca0000000000 */
[----:B------:R-:W-:-:S13]  /*3a80*/  ISETP.GE.U32.AND P0, PT, R3, 0xfe, PT ;  /* 0x000000fe0300780c */ /* 0x000fda0003f06070 */
[----:B------:R-:W-:Y:S05]  /*3a90*/  @!P0 BRA `(.L_x_86) ;  /* 0x0000000000808947 */ /* 0x000fea0003800000 */
[----:B------:R-:W-:-:S13]  /*3aa0*/  ISETP.GT.AND P0, PT, R13, 0xfe, PT ;  /* 0x000000fe0d00780c */ /* 0x000fda0003f04270 */
[----:B------:R-:W-:Y:S05]  /*3ab0*/  @P0 BRA `(.L_x_87) ;  /* 0x00000000006c0947 */ /* 0x000fea0003800000 */
[----:B------:R-:W-:-:S13]  /*3ac0*/  ISETP.GE.AND P0, PT, R13, 0x1, PT ;  /* 0x000000010d00780c */ /* 0x000fda0003f06270 */
[----:B------:R-:W-:Y:S05]  /*3ad0*/  @P0 BRA `(.L_x_88) ;  /* 0x0000000000740947 */ /* 0x000fea0003800000 */
[----:B------:R-:W-:Y:S02]  /*3ae0*/  ISETP.GE.AND P0, PT, R13, -0x18, PT ;  /* 0xffffffe80d00780c */ /* 0x000fe40003f06270 */
[----:B------:R-:W-:-:S11]  /*3af0*/  LOP3.LUT R0, R0, 0x80000000, RZ, 0xc0, !PT ;  /* 0x8000000000007812 */ /* 0x000fd600078ec0ff */
[----:B------:R-:W-:Y:S05]  /*3b00*/  @!P0 BRA `(.L_x_88) ;  /* 0x0000000000688947 */ /* 0x000fea0003800000 */
[CCC-:B------:R-:W-:Y:S01]  /*3b10*/  FFMA.RZ R3, R16.reuse, R14.reuse, R17.reuse ;  /* 0x0000000e10037223 */ /* 0x1c0fe2000000c011 */
[C---:B------:R-:W-:Y:S01]  /*3b20*/  IADD3 R12, PT, PT, R13.reuse, 0x20, RZ ;  /* 0x000000200d0c7810 */ /* 0x040fe20007ffe0ff */
[CCC-:B------:R-:W-:Y:S01]  /*3b30*/  FFMA.RM R10, R16.reuse, R14.reuse, R17.reuse ;  /* 0x0000000e100a7223 */ /* 0x1c0fe20000004011 */
[----:B------:R-:W-:Y:S02]  /*3b40*/  ISETP.NE.AND P2, PT, R13, RZ, PT ;  /* 0x000000ff0d00720c */ /* 0x000fe40003f45270 */
[----:B------:R-:W-:Y:S01]  /*3b50*/  LOP3.LUT R11, R3, 0x7fffff, RZ, 0xc0, !PT ;  /* 0x007fffff030b7812 */ /* 0x000fe200078ec0ff */
[----:B------:R-:W-:Y:S01]  /*3b60*/  FFMA.RP R3, R16, R14, R17 ;  /* 0x0000000e10037223 */ /* 0x000fe20000008011 */
[----:B------:R-:W-:Y:S01]  /*3b70*/  ISETP.NE.AND P1, PT, R13, RZ, PT ;  /* 0x000000ff0d00720c */ /* 0x000fe20003f25270 */
[----:B------:R-:W-:Y:S01]  /*3b80*/  IMAD.MOV R13, RZ, RZ, -R13 ;  /* 0x000000ffff0d7224 */ /* 0x000fe200078e0a0d */
[----:B------:R-:W-:Y:S02]  /*3b90*/  LOP3.LUT R11, R11, 0x800000, RZ, 0xfc, !PT ;  /* 0x008000000b0b7812 */ /* 0x000fe400078efcff */
[----:B------:R-:W-:-:S02]  /*3ba0*/  FSETP.NEU.FTZ.AND P0, PT, R3, R10, PT ;  /* 0x0000000a0300720b */ /* 0x000fc40003f1d000 */
[----:B------:R-:W-:Y:S02]  /*3bb0*/  SHF.L.U32 R12, R11, R12, RZ ;  /* 0x0000000c0b0c7219 */ /* 0x000fe400000006ff */
[----:B------:R-:W-:Y:S02]  /*3bc0*/  SEL R10, R13, RZ, P2 ;  /* 0x000000ff0d0a7207 */ /* 0x000fe40001000000 */
[----:B------:R-:W-:Y:S02]  /*3bd0*/  ISETP.NE.AND P1, PT, R12, RZ, P1 ;  /* 0x000000ff0c00720c */ /* 0x000fe40000f25270 */
[----:B------:R-:W-:Y:S02]  /*3be0*/  SHF.R.U32.HI R10, RZ, R10, R11 ;  /* 0x0000000aff0a7219 */ /* 0x000fe4000001160b */
[----:B------:R-:W-:Y:S02]  /*3bf0*/  PLOP3.LUT P0, PT, P0, P1, PT, 0xf8, 0x8f ;  /* 0x00000000008f781c */ /* 0x000fe40000703f70 */
[----:B------:R-:W-:-:S02]  /*3c00*/  SHF.R.U32.HI R12, RZ, 0x1, R10 ;  /* 0x00000001ff0c7819 */ /* 0x000fc4000001160a */
[----:B------:R-:W-:-:S04]  /*3c10*/  SEL R3, RZ, 0x1, !P0 ;  /* 0x00000001ff037807 */ /* 0x000fc80004000000 */
[----:B------:R-:W-:-:S04]  /*3c20*/  LOP3.LUT R3, R3, 0x1, R12, 0xf8, !PT ;  /* 0x0000000103037812 */ /* 0x000fc800078ef80c */
[----:B------:R-:W-:-:S05]  /*3c30*/  LOP3.LUT R3, R3, R10, RZ, 0xc0, !PT ;  /* 0x0000000a03037212 */ /* 0x000fca00078ec0ff */
[----:B------:R-:W-:-:S05]  /*3c40*/  IMAD.IADD R3, R12, 0x1, R3 ;  /* 0x000000010c037824 */ /* 0x000fca00078e0203 */
[----:B------:R-:W-:Y:S01]  /*3c50*/  LOP3.LUT R0, R3, R0, RZ, 0xfc, !PT ;  /* 0x0000000003007212 */ /* 0x000fe200078efcff */
[----:B------:R-:W-:Y:S06]  /*3c60*/  BRA `(.L_x_88) ;  /* 0x0000000000107947 */ /* 0x000fec0003800000 */
.L_x_87:
[----:B------:R-:W-:-:S04]  /*3c70*/  LOP3.LUT R0, R0, 0x80000000, RZ, 0xc0, !PT ;  /* 0x8000000000007812 */ /* 0x000fc800078ec0ff */
[----:B------:R-:W-:Y:S01]  /*3c80*/  LOP3.LUT R0, R0, 0x7f800000, RZ, 0xfc, !PT ;  /* 0x7f80000000007812 */ /* 0x000fe200078efcff */
[----:B------:R-:W-:Y:S06]  /*3c90*/  BRA `(.L_x_88) ;  /* 0x0000000000047947 */ /* 0x000fec0003800000 */
.L_x_86:
[----:B------:R-:W-:-:S07]  /*3ca0*/  LEA R0, R11, R0, 0x17 ;  /* 0x000000000b007211 */ /* 0x000fce00078eb8ff */
.L_x_88:
[----:B------:R-:W-:Y:S05]  /*3cb0*/  BSYNC.RECONVERGENT B3 ;  /* 0x0000000000037941 */ /* 0x000fea0003800200 */
.L_x_85:
[----:B------:R-:W-:Y:S05]  /*3cc0*/  BRA `(.L_x_89) ;  /* 0x0000000000207947 */ /* 0x000fea0003800000 */
.L_x_84:
[----:B------:R-:W-:-:S04]  /*3cd0*/  LOP3.LUT R0, R12, 0x80000000, R3, 0x48, !PT ;  /* 0x800000000c007812 */ /* 0x000fc800078e4803 */
[----:B------:R-:W-:Y:S01]  /*3ce0*/  LOP3.LUT R0, R0, 0x7f800000, RZ, 0xfc, !PT ;  /* 0x7f80000000007812 */ /* 0x000fe200078efcff */
[----:B------:R-:W-:Y:S06]  /*3cf0*/  BRA `(.L_x_89) ;  /* 0x0000000000147947 */ /* 0x000fec0003800000 */
.L_x_83:
[----:B------:R-:W-:Y:S01]  /*3d00*/  LOP3.LUT R0, R12, 0x80000000, R3, 0x48, !PT ;  /* 0x800000000c007812 */ /* 0x000fe200078e4803 */
[----:B------:R-:W-:Y:S06]  /*3d10*/  BRA `(.L_x_89) ;  /* 0x00000000000c7947 */ /* 0x000fec0003800000 */
.L_x_82:
[----:B------:R-:W0:Y:S01]  /*3d20*/  MUFU.RSQ R0, -QNAN ;  /* 0xffc0000000007908 */ /* 0x000e220000001400 */
[----:B------:R-:W-:Y:S05]  /*3d30*/  BRA `(.L_x_89) ;  /* 0x0000000000047947 */ /* 0x000fea0003800000 */
.L_x_81:
[----:B------:R-:W-:-:S07]  /*3d40*/  FADD.FTZ R0, R3, R0 ;  /* 0x0000000003007221 */ /* 0x000fce0000010000 */
.L_x_89:
[----:B------:R-:W-:Y:S05]  /*3d50*/  BSYNC.RECONVERGENT B2 ;  /* 0x0000000000027941 */ /* 0x000fea0003800200 */
.L_x_79:
[----:B------:R-:W-:-:S04]  /*3d60*/  IMAD.MOV.U32 R3, RZ, RZ, 0x0 ;  /* 0x00000000ff037424 */ /* 0x000fc800078e00ff */
[----:B0-----:R-:W-:Y:S05]  /*3d70*/  RET.REL.NODEC R2 `(_Z34make_partial_histograms_BGR_kernelPhPii) ;  /* 0xffffffc002a07950 */ /* 0x001fea0003c3ffff */
        .type           $_Z34make_partial_histograms_BGR_kernelPhPii$__internal_accurate_pow,@function
        .size           $_Z34make_partial_histograms_BGR_kernelPhPii$__internal_accurate_pow,(.L_x_94 - $_Z34make_partial_histograms_BGR_kernelPhPii$__internal_accurate_pow)
$_Z34make_partial_histograms_BGR_kernelPhPii$__internal_accurate_pow:
[----:B------:R-:W-:Y:S01]  /*3d80*/  ISETP.GT.U32.AND P1, PT, R21, 0xfffff, PT ;  /* 0x000fffff1500780c */ /* 0x000fe20003f24070 */
[--C-:B------:R-:W-:Y:S01]  /*3d90*/  IMAD.MOV.U32 R10, RZ, RZ, R21.reuse ;  /* 0x000000ffff0a7224 */ /* 0x100fe200078e0015 */
[----:B------:R-:W-:Y:S01]  /*3da0*/  MOV R14, 0x41ad3b5a ;  /* 0x41ad3b5a000e7802 */ /* 0x000fe20000000f00 */
[----:B------:R-:W-:Y:S01]  /*3db0*/  IMAD.MOV.U32 R12, RZ, RZ, R20 ;  /* 0x000000ffff0c7224 */ /* 0x000fe200078e0014 */
[----:B------:R-:W-:Y:S01]  /*3dc0*/  UMOV UR4, 0x7d2cafe2 ;  /* 0x7d2cafe200047882 */ /* 0x000fe20000000000 */
[----:B------:R-:W-:Y:S01]  /*3dd0*/  IMAD.MOV.U32 R15, RZ, RZ, 0x3ed0f5d2 ;  /* 0x3ed0f5d2ff0f7424 */ /* 0x000fe200078e00ff */
[----:B------:R-:W-:Y:S01]  /*3de0*/  UMOV UR5, 0x3eb0f5ff ;  /* 0x3eb0f5ff00057882 */ /* 0x000fe20000000000 */
[----:B------:R-:W-:Y:S01]  /*3df0*/  SHF.R.U32.HI R28, RZ, 0x14, R21 ;  /* 0x00000014ff1c7819 */ /* 0x000fe20000011615 */
[----:B------:R-:W-:Y:S01]  /*3e00*/  UMOV UR10, 0x3b39803f ;  /* 0x3b39803f000a7882 */ /* 0x000fe20000000000 */
[----:B------:R-:W-:-:S04]  /*3e10*/  UMOV UR11, 0x3c7abc9e ;  /* 0x3c7abc9e000b7882 */ /* 0x000fc80000000000 */
[----:B------:R-:W-:-:S10]  /*3e20*/  @!P1 DMUL R24, R20, 1.80143985094819840000e+16 ;  /* 0x4350000014189828 */ /* 0x000fd40000000000 */
[----:B------:R-:W-:Y:S01]  /*3e30*/  @!P1 MOV R10, R25 ;  /* 0x00000019000a9202 */ /* 0x000fe20000000f00 */
[----:B------:R-:W-:Y:S01]  /*3e40*/  @!P1 IMAD.MOV.U32 R12, RZ, RZ, R24 ;  /* 0x000000ffff0c9224 */ /* 0x000fe200078e0018 */
[----:B------:R-:W-:Y:S02]  /*3e50*/  @!P1 LEA.HI R28, R25, 0xffffffca, RZ, 0xc ;  /* 0xffffffca191c9811 */ /* 0x000fe400078f60ff */
[----:B------:R-:W-:-:S04]  /*3e60*/  LOP3.LUT R10, R10, 0x800fffff, RZ, 0xc0, !PT ;  /* 0x800fffff0a0a7812 */ /* 0x000fc800078ec0ff */
[----:B------:R-:W-:Y:S01]  /*3e70*/  LOP3.LUT R13, R10, 0x3ff00000, RZ, 0xfc, !PT ;  /* 0x3ff000000a0d7812 */ /* 0x000fe200078efcff */
[----:B------:R-:W-:-:S03]  /*3e80*/  IMAD.MOV.U32 R10, RZ, RZ, RZ ;  /* 0x000000ffff0a7224 */ /* 0x000fc600078e00ff */
[----:B------:R-:W-:-:S13]  /*3e90*/  ISETP.GE.U32.AND P2, PT, R13, 0x3ff6a09f, PT ;  /* 0x3ff6a09f0d00780c */ /* 0x000fda0003f46070 */
[----:B------:R-:W-:-:S05]  /*3ea0*/  @P2 IADD3 R11, PT, PT, R13, -0x100000, RZ ;  /* 0xfff000000d0b2810 */ /* 0x000fca0007ffe0ff */
[----:B------:R-:W-:-:S06]  /*3eb0*/  @P2 IMAD.MOV.U32 R13, RZ, RZ, R11 ;  /* 0x000000ffff0d2224 */ /* 0x000fcc00078e000b */
[C---:B------:R-:W-:Y:S02]  /*3ec0*/  DADD R18, R12.reuse, 1 ;  /* 0x3ff000000c127429 */ /* 0x040fe40000000000 */
[----:B------:R-:W-:-:S04]  /*3ed0*/  DADD R12, R12, -1 ;  /* 0xbff000000c0c7429 */ /* 0x000fc80000000000 */
[----:B------:R-:W0:Y:S02]  /*3ee0*/  MUFU.RCP64H R11, R19 ;  /* 0x00000013000b7308 */ /* 0x000e240000001800 */
[----:B0-----:R-:W-:-:S08]  /*3ef0*/  DFMA R16, -R18, R10, 1 ;  /* 0x3ff000001210742b */ /* 0x001fd0000000010a */
[----:B------:R-:W-:-:S08]  /*3f00*/  DFMA R16, R16, R16, R16 ;  /* 0x000000101010722b */ /* 0x000fd00000000010 */
[----:B------:R-:W-:-:S08]  /*3f10*/  DFMA R16, R10, R16, R10 ;  /* 0x000000100a10722b */ /* 0x000fd0000000000a */
[----:B------:R-:W-:-:S08]  /*3f20*/  DMUL R10, R12, R16 ;  /* 0x000000100c0a7228 */ /* 0x000fd00000000000 */
[----:B------:R-:W-:-:S08]  /*3f30*/  DFMA R10, R12, R16, R10 ;  /* 0x000000100c0a722b */ /* 0x000fd0000000000a */
[----:B------:R-:W-:-:S08]  /*3f40*/  DMUL R22, R10, R10 ;  /* 0x0000000a0a167228 */ /* 0x000fd00000000000 */
[----:B------:R-:W-:Y:S01]  /*3f50*/  DFMA R14, R22, UR4, R14 ;  /* 0x00000004160e7c2b */ /* 0x000fe2000800000e */
[----:B------:R-:W-:Y:S01]  /*3f60*/  UMOV UR4, 0x75488a3f ;  /* 0x75488a3f00047882 */ /* 0x000fe20000000000 */
[----:B------:R-:W-:-:S06]  /*3f70*/  UMOV UR5, 0x3ef3b20a ;  /* 0x3ef3b20a00057882 */ /* 0x000fcc0000000000 */
[----:B------:R-:W-:Y:S01]  /*3f80*/  DFMA R18, R22, R14, UR4 ;  /* 0x0000000416127e2b */ /* 0x000fe2000800000e */
[----:B------:R-:W-:Y:S01]  /*3f90*/  UMOV UR4, 0xe4faecd5 ;  /* 0xe4faecd500047882 */ /* 0x000fe20000000000 */
[----:B------:R-:W-:Y:S01]  /*3fa0*/  UMOV UR5, 0x3f1745cd ;  /* 0x3f1745cd00057882 */ /* 0x000fe20000000000 */
[----:B------:R-:W-:-:S05]  /*3fb0*/  DADD R14, R12, -R10 ;  /* 0x000000000c0e7229 */ /* 0x000fca000000080a */
[----:B------:R-:W-:Y:S01]  /*3fc0*/  DFMA R18, R22, R18, UR4 ;  /* 0x0000000416127e2b */ /* 0x000fe20008000012 */
[----:B------:R-:W-:Y:S01]  /*3fd0*/  UMOV UR4, 0x258a578b ;  /* 0x258a578b00047882 */ /* 0x000fe20000000000 */
[----:B------:R-:W-:Y:S01]  /*3fe0*/  UMOV UR5, 0x3f3c71c7 ;  /* 0x3f3c71c700057882 */ /* 0x000fe20000000000 */
[----:B------:R-:W-:-:S05]  /*3ff0*/  DADD R14, R14, R14 ;  /* 0x000000000e0e7229 */ /* 0x000fca000000000e */
[----:B------:R-:W-:Y:S01]  /*4000*/  DFMA R18, R22, R18, UR4 ;  /* 0x0000000416127e2b */ /* 0x000fe20008000012 */
[----:B------:R-:W-:Y:S01]  /*4010*/  UMOV UR4, 0x9242b910 ;  /* 0x9242b91000047882 */ /* 0x000fe20000000000 */
[----:B------:R-:W-:Y:S01]  /*4020*/  UMOV UR5, 0x3f624924 ;  /* 0x3f62492400057882 */ /* 0x000fe20000000000 */
[----:B------:R-:W-:-:S05]  /*4030*/  DFMA R14, R12, -R10, R14 ;  /* 0x8000000a0c0e722b */ /* 0x000fca000000000e */
[----:B------:R-:W-:Y:S01]  /*4040*/  DFMA R18, R22, R18, UR4 ;  /* 0x0000000416127e2b */ /* 0x000fe20008000012 */
[----:B------:R-:W-:Y:S01]  /*4050*/  UMOV UR4, 0x99999dfb ;  /* 0x99999dfb00047882 */ /* 0x000fe20000000000 */
[----:B------:R-:W-:Y:S01]  /*4060*/  UMOV UR5, 0x3f899999 ;  /* 0x3f89999900057882 */ /* 0x000fe20000000000 */
[----:B------:R-:W-:-:S05]  /*4070*/  DMUL R14, R16, R14 ;  /* 0x0000000e100e7228 */ /* 0x000fca0000000000 */
[----:B------:R-:W-:Y:S01]  /*4080*/  DFMA R18, R22, R18, UR4 ;  /* 0x0000000416127e2b */ /* 0x000fe20008000012 */
[----:B------:R-:W-:Y:S01]  /*4090*/  UMOV UR4, 0x55555555 ;  /* 0x5555555500047882 */ /* 0x000fe20000000000 */
[----:B------:R-:W-:-:S03]  /*40a0*/  UMOV UR5, 0x3fb55555 ;  /* 0x3fb5555500057882 */ /* 0x000fc60000000000 */
[----:B------:R-:W-:Y:S01]  /*40b0*/  VIADD R21, R15, 0x100000 ;  /* 0x001000000f157836 */ /* 0x000fe20000000000 */
[----:B------:R-:W-:Y:S02]  /*40c0*/  MOV R20, R14 ;  /* 0x0000000e00147202 */ /* 0x000fe40000000f00 */
[----:B------:R-:W-:-:S08]  /*40d0*/  DFMA R12, R22, R18, UR4 ;  /* 0x00000004160c7e2b */ /* 0x000fd00008000012 */
[----:B------:R-:W-:Y:S01]  /*40e0*/  DADD R16, -R12, UR4 ;  /* 0x000000040c107e29 */ /* 0x000fe20008000100 */
[----:B------:R-:W-:Y:S01]  /*40f0*/  UMOV UR4, 0xb9e7b0 ;  /* 0x00b9e7b000047882 */ /* 0x000fe20000000000 */
[----:B------:R-:W-:-:S06]  /*4100*/  UMOV UR5, 0x3c46a4cb ;  /* 0x3c46a4cb00057882 */ /* 0x000fcc0000000000 */
[----:B------:R-:W-:Y:S02]  /*4110*/  DFMA R16, R22, R18, R16 ;  /* 0x000000121610722b */ /* 0x000fe40000000010 */
[----:B------:R-:W-:-:S06]  /*4120*/  DMUL R18, R10, R10 ;  /* 0x0000000a0a127228 */ /* 0x000fcc0000000000 */
[----:B------:R-:W-:Y:S01]  /*4130*/  DADD R16, R16, -UR4 ;  /* 0x8000000410107e29 */ /* 0x000fe20008000000 */
[----:B------:R-:W-:Y:S01]  /*4140*/  UMOV UR4, 0x80000000 ;  /* 0x8000000000047882 */ /* 0x000fe20000000000 */
[----:B------:R-:W-:Y:S01]  /*4150*/  DFMA R22, R10, R10, -R18 ;  /* 0x0000000a0a16722b */ /* 0x000fe20000000812 */
[----:B------:R-:W-:-:S07]  /*4160*/  UMOV UR5, 0x43300000 ;  /* 0x4330000000057882 */ /* 0x000fce0000000000 */
[C---:B------:R-:W-:Y:S02]  /*4170*/  DFMA R20, R10.reuse, R20, R22 ;  /* 0x000000140a14722b */ /* 0x040fe40000000016 */
[----:B------:R-:W-:-:S08]  /*4180*/  DMUL R22, R10, R18 ;  /* 0x000000120a167228 */ /* 0x000fd00000000000 */
[----:B------:R-:W-:-:S08]  /*4190*/  DFMA R24, R10, R18, -R22 ;  /* 0x000000120a18722b */ /* 0x000fd00000000816 */
[----:B------:R-:W-:Y:S02]  /*41a0*/  DFMA R24, R14, R18, R24 ;  /* 0x000000120e18722b */ /* 0x000fe40000000018 */
[----:B------:R-:W-:-:S06]  /*41b0*/  DADD R18, R12, R16 ;  /* 0x000000000c127229 */ /* 0x000fcc0000000010 */
[----:B------:R-:W-:Y:S02]  /*41c0*/  DFMA R20, R10, R20, R24 ;  /* 0x000000140a14722b */ /* 0x000fe40000000018 */
[----:B------:R-:W-:-:S08]  /*41d0*/  DADD R24, R12, -R18 ;  /* 0x000000000c187229 */ /* 0x000fd00000000812 */
[----:B------:R-:W-:Y:S02]  /*41e0*/  DADD R24, R16, R24 ;  /* 0x0000000010187229 */ /* 0x000fe40000000018 */
[----:B------:R-:W-:-:S08]  /*41f0*/  DMUL R16, R18, R22 ;  /* 0x0000001612107228 */ /* 0x000fd00000000000 */
[----:B------:R-:W-:-:S08]  /*4200*/  DFMA R12, R18, R22, -R16 ;  /* 0x00000016120c722b */ /* 0x000fd00000000810 */
[----:B------:R-:W-:-:S08]  /*4210*/  DFMA R12, R18, R20, R12 ;  /* 0x00000014120c722b */ /* 0x000fd0000000000c */
[----:B------:R-:W-:-:S08]  /*4220*/  DFMA R24, R24, R22, R12 ;  /* 0x000000161818722b */ /* 0x000fd0000000000c */
[----:B------:R-:W-:-:S08]  /*4230*/  DADD R18, R16, R24 ;  /* 0x0000000010127229 */ /* 0x000fd00000000018 */
[--C-:B------:R-:W-:Y:S02]  /*4240*/  DADD R12, R10, R18.reuse ;  /* 0x000000000a0c7229 */ /* 0x100fe40000000012 */
[----:B------:R-:W-:-:S06]  /*4250*/  DADD R16, R16, -R18 ;  /* 0x0000000010107229 */ /* 0x000fcc0000000812 */
[----:B------:R-:W-:Y:S02]  /*4260*/  DADD R10, R10, -R12 ;  /* 0x000000000a0a7229 */ /* 0x000fe4000000080c */
[----:B------:R-:W-:-:S06]  /*4270*/  DADD R16, R24, R16 ;  /* 0x0000000018107229 */ /* 0x000fcc0000000010 */
[----:B------:R-:W-:-:S08]  /*4280*/  DADD R10, R18, R10 ;  /* 0x00000000120a7229 */ /* 0x000fd0000000000a */
[----:B------:R-:W-:Y:S01]  /*4290*/  DADD R10, R16, R10 ;  /* 0x00000000100a7229 */ /* 0x000fe2000000000a */
[C---:B------:R-:W-:Y:S02]  /*42a0*/  VIADD R16, R28.reuse, 0xfffffc01 ;  /* 0xfffffc011c107836 */ /* 0x040fe40000000000 */
[----:B------:R-:W-:-:S05]  /*42b0*/  @P2 VIADD R16, R28, 0xfffffc02 ;  /* 0xfffffc021c102836 */ /* 0x000fca0000000000 */
[----:B------:R-:W-:Y:S01]  /*42c0*/  DADD R18, R14, R10 ;  /* 0x000000000e127229 */ /* 0x000fe2000000000a */
[----:B------:R-:W-:Y:S01]  /*42d0*/  HFMA2 R15, -RZ, RZ, 3.59375, 0 ;  /* 0x43300000ff0f7431 */ /* 0x000fe200000001ff */
[----:B------:R-:W-:-:S06]  /*42e0*/  LOP3.LUT R14, R16, 0x80000000, RZ, 0x3c, !PT ;  /* 0x80000000100e7812 */ /* 0x000fcc00078e3cff */
[----:B------:R-:W-:Y:S02]  /*42f0*/  DADD R16, R12, R18 ;  /* 0x000000000c107229 */ /* 0x000fe40000000012 */
[----:B------:R-:W-:Y:S01]  /*4300*/  DADD R14, R14, -UR4 ;  /* 0x800000040e0e7e29 */ /* 0x000fe20008000000 */
[----:B------:R-:W-:Y:S01]  /*4310*/  UMOV UR4, 0xfefa39ef ;  /* 0xfefa39ef00047882 */ /* 0x000fe20000000000 */
[----:B------:R-:W-:-:S04]  /*4320*/  UMOV UR5, 0x3fe62e42 ;  /* 0x3fe62e4200057882 */ /* 0x000fc80000000000 */
[--C-:B------:R-:W-:Y:S02]  /*4330*/  DADD R20, R12, -R16.reuse ;  /* 0x000000000c147229 */ /* 0x100fe40000000810 */
[----:B------:R-:W-:-:S06]  /*4340*/  DFMA R10, R14, UR4, R16 ;  /* 0x000000040e0a7c2b */ /* 0x000fcc0008000010 */
[----:B------:R-:W-:Y:S02]  /*4350*/  DADD R20, R18, R20 ;  /* 0x0000000012147229 */ /* 0x000fe40000000014 */
[----:B------:R-:W-:Y:S01]  /*4360*/  DFMA R12, R14, -UR4, R10 ;  /* 0x800000040e0c7c2b */ /* 0x000fe2000800000a */
[----:B------:R-:W-:Y:S01]  /*4370*/  LOP3.LUT R19, R27, 0xff0fffff, RZ, 0xc0, !PT ;  /* 0xff0fffff1b137812 */ /* 0x000fe200078ec0ff */
[----:B------:R-:W-:-:S06]  /*4380*/  IMAD.MOV.U32 R18, RZ, RZ, R26 ;  /* 0x000000ffff127224 */ /* 0x000fcc00078e001a */
[----:B------:R-:W-:-:S08]  /*4390*/  DADD R12, -R16, R12 ;  /* 0x00000000100c7229 */ /* 0x000fd0000000010c */
[----:B------:R-:W-:-:S08]  /*43a0*/  DADD R12, R20, -R12 ;  /* 0x00000000140c7229 */ /* 0x000fd0000000080c */
[----:B------:R-:W-:Y:S01]  /*43b0*/  DFMA R14, R14, UR10, R12 ;  /* 0x0000000a0e0e7c2b */ /* 0x000fe2000800000c */
[----:B------:R-:W-:-:S05]  /*43c0*/  IMAD.SHL.U32 R12, R27, 0x2, RZ ;  /* 0x000000021b0c7824 */ /* 0x000fca00078e00ff */
[----:B------:R-:W-:Y:S02]  /*43d0*/  ISETP.GT.U32.AND P1, PT, R12, -0x2000001, PT ;  /* 0xfdffffff0c00780c */ /* 0x000fe40003f24070 */
[----:B------:R-:W-:Y:S02]  /*43e0*/  DADD R12, R10, R14 ;  /* 0x000000000a0c7229 */ /* 0x000fe4000000000e */
[----:B------:R-:W-:-:S06]  /*43f0*/  SEL R19, R19, R27, P1 ;  /* 0x0000001b13137207 */ /* 0x000fcc0000800000 */
[----:B------:R-:W-:Y:S02]  /*4400*/  DADD R10, R10, -R12 ;  /* 0x000000000a0a7229 */ /* 0x000fe4000000080c */
[----:B------:R-:W-:-:S06]  /*4410*/  DMUL R20, R12, R18 ;  /* 0x000000120c147228 */ /* 0x000fcc0000000000 */
[----:B------:R-:W-:Y:S02]  /*4420*/  DADD R10, R14, R10 ;  /* 0x000000000e0a7229 */ /* 0x000fe4000000000a */
[----:B------:R-:W-:-:S08]  /*4430*/  DFMA R12, R12, R18, -R20 ;  /* 0x000000120c0c722b */ /* 0x000fd00000000814 */
[----:B------:R-:W-:Y:S01]  /*4440*/  DFMA R18, R10, R18, R12 ;  /* 0x000000120a12722b */ /* 0x000fe2000000000c */
[----:B------:R-:W-:Y:S01]  /*4450*/  MOV R12, 0x652b82fe ;  /* 0x652b82fe000c7802 */ /* 0x000fe20000000f00 */
[----:B------:R-:W-:-:S06]  /*4460*/  IMAD.MOV.U32 R13, RZ, RZ, 0x3ff71547 ;  /* 0x3ff71547ff0d7424 */ /* 0x000fcc00078e00ff */
[----:B------:R-:W-:-:S08]  /*4470*/  DADD R10, R20, R18 ;  /* 0x00000000140a7229 */ /* 0x000fd00000000012 */
[----:B------:R-:W-:Y:S02]  /*4480*/  DFMA R12, R10, R12, 6.75539944105574400000e+15 ;  /* 0x433800000a0c742b */ /* 0x000fe4000000000c */
[----:B------:R-:W-:Y:S01]  /*4490*/  FSETP.GEU.AND P1, PT, |R11|, 4.1917929649353027344, PT ;  /* 0x4086232b0b00780b */ /* 0x000fe20003f2e200 */
[----:B------:R-:W-:-:S05]  /*44a0*/  DADD R20, R20, -R10 ;  /* 0x0000000014147229 */ /* 0x000fca000000080a */
[----:B------:R-:W-:-:S03]  /*44b0*/  DADD R14, R12, -6.75539944105574400000e+15 ;  /* 0xc33800000c0e7429 */ /* 0x000fc60000000000 */
[----:B------:R-:W-:-:S05]  /*44c0*/  DADD R18, R18, R20 ;  /* 0x0000000012127229 */ /* 0x000fca0000000014 */
[----:B------:R-:W-:Y:S01]  /*44d0*/  DFMA R16, R14, -UR4, R10 ;  /* 0x800000040e107c2b */ /* 0x000fe2000800000a */
[----:B------:R-:W-:Y:S01]  /*44e0*/  UMOV UR4, 0x3b39803f ;  /* 0x3b39803f00047882 */ /* 0x000fe20000000000 */
[----:B------:R-:W-:-:S06]  /*44f0*/  UMOV UR5, 0x3c7abc9e ;  /* 0x3c7abc9e00057882 */ /* 0x000fcc0000000000 */
[----:B------:R-:W-:Y:S01]  /*4500*/  DFMA R16, R14, -UR4, R16 ;  /* 0x800000040e107c2b */ /* 0x000fe20008000010 */
[----:B------:R-:W-:Y:S01]  /*4510*/  UMOV UR4, 0x69ce2bdf ;  /* 0x69ce2bdf00047882 */ /* 0x000fe20000000000 */
[----:B------:R-:W-:Y:S01]  /*4520*/  IMAD.MOV.U32 R14, RZ, RZ, -0x35dec16 ;  /* 0xfca213eaff0e7424 */ /* 0x000fe200078e00ff */
[----:B------:R-:W-:Y:S01]  /*4530*/  MOV R15, 0x3e928af3 ;  /* 0x3e928af3000f7802 */ /* 0x000fe20000000f00 */
[----:B------:R-:W-:-:S05]  /*4540*/  UMOV UR5, 0x3e5ade15 ;  /* 0x3e5ade1500057882 */ /* 0x000fca0000000000 */
[----:B------:R-:W-:Y:S01]  /*4550*/  DFMA R14, R16, UR4, R14 ;  /* 0x00000004100e7c2b */ /* 0x000fe2000800000e */
[----:B------:R-:W-:Y:S01]  /*4560*/  UMOV UR4, 0x62401315 ;  /* 0x6240131500047882 */ /* 0x000fe20000000000 */
[----:B------:R-:W-:-:S06]  /*4570*/  UMOV UR5, 0x3ec71dee ;  /* 0x3ec71dee00057882 */ /* 0x000fcc0000000000 */
[----:B------:R-:W-:Y:S01]  /*4580*/  DFMA R14, R16, R14, UR4 ;  /* 0x00000004100e7e2b */ /* 0x000fe2000800000e */
        /* <DEDUP_REMOVED lines=20> */
[----:B------:R-:W-:-:S08]  /*46d0*/  DFMA R14, R16, R14, UR4 ;  /* 0x00000004100e7e2b */ /* 0x000fd0000800000e */
[----:B------:R-:W-:-:S08]  /*46e0*/  DFMA R14, R16, R14, 1 ;  /* 0x3ff00000100e742b */ /* 0x000fd0000000000e */
[----:B------:R-:W-:-:S10]  /*46f0*/  DFMA R14, R16, R14, 1 ;  /* 0x3ff00000100e742b */ /* 0x000fd4000000000e */
[----:B------:R-:W-:Y:S02]  /*4700*/  IMAD R17, R12, 0x100000, R15 ;  /* 0x001000000c117824 */ /* 0x000fe400078e020f */
[----:B------:R-:W-:Y:S01]  /*4710*/  IMAD.MOV.U32 R16, RZ, RZ, R14 ;  /* 0x000000ffff107224 */ /* 0x000fe200078e000e */
[----:B------:R-:W-:Y:S06]  /*4720*/  @!P1 BRA `(.L_x_90) ;  /* 0x0000000000309947 */ /* 0x000fec0003800000 */
[----:B------:R-:W-:Y:S01]  /*4730*/  FSETP.GEU.AND P2, PT, |R11|, 4.2275390625, PT ;  /* 0x408748000b00780b */ /* 0x000fe20003f4e200 */
[C---:B------:R-:W-:Y:S02]  /*4740*/  DADD R16, R10.reuse, +INF ;  /* 0x7ff000000a107429 */ /* 0x040fe40000000000 */
[----:B------:R-:W-:-:S08]  /*4750*/  DSETP.GEU.AND P1, PT, R10, RZ, PT ;  /* 0x000000ff0a00722a */ /* 0x000fd00003f2e000 */
[----:B------:R-:W-:Y:S02]  /*4760*/  FSEL R16, R16, RZ, P1 ;  /* 0x000000ff10107208 */ /* 0x000fe40000800000 */
[----:B------:R-:W-:Y:S02]  /*4770*/  @!P2 LEA.HI R13, R12, R12, RZ, 0x1 ;  /* 0x0000000c0c0da211 */ /* 0x000fe400078f08ff */
[----:B------:R-:W-:Y:S02]  /*4780*/  FSEL R17, R17, RZ, P1 ;  /* 0x000000ff11117208 */ /* 0x000fe40000800000 */
[----:B------:R-:W-:-:S04]  /*4790*/  @!P2 SHF.R.S32.HI R13, RZ, 0x1, R13 ;  /* 0x00000001ff0da819 */ /* 0x000fc8000001140d */
[----:B------:R-:W-:Y:S01]  /*47a0*/  @!P2 IADD3 R10, PT, PT, R12, -R13, RZ ;  /* 0x8000000d0c0aa210 */ /* 0x000fe20007ffe0ff */
[----:B------:R-:W-:-:S03]  /*47b0*/  @!P2 IMAD R15, R13, 0x100000, R15 ;  /* 0x001000000d0fa824 */ /* 0x000fc600078e020f */
[----:B------:R-:W-:Y:S01]  /*47c0*/  @!P2 LEA R11, R10, 0x3ff00000, 0x14 ;  /* 0x3ff000000a0ba811 */ /* 0x000fe200078ea0ff */
[----:B------:R-:W-:-:S06]  /*47d0*/  @!P2 IMAD.MOV.U32 R10, RZ, RZ, RZ ;  /* 0x000000ffff0aa224 */ /* 0x000fcc00078e00ff */
[----:B------:R-:W-:-:S11]  /*47e0*/  @!P2 DMUL R16, R14, R10 ;  /* 0x0000000a0e10a228 */ /* 0x000fd60000000000 */
.L_x_90:
[----:B------:R-:W-:Y:S01]  /*47f0*/  DFMA R18, R18, R16, R16 ;  /* 0x000000101212722b */ /* 0x000fe20000000010 */
[----:B------:R-:W-:Y:S01]  /*4800*/  MOV R10, R0 ;  /* 0x00000000000a7202 */ /* 0x000fe20000000f00 */
[----:B------:R-:W-:Y:S01]  /*4810*/  DSETP.NEU.AND P1, PT, |R16|, +INF , PT ;  /* 0x7ff000001000742a */ /* 0x000fe20003f2d200 */
[----:B------:R-:W-:-:S07]  /*4820*/  IMAD.MOV.U32 R11, RZ, RZ, 0x0 ;  /* 0x00000000ff0b7424 */ /* 0x000fce00078e00ff */
[----:B------:R-:W-:Y:S02]  /*4830*/  FSEL R12, R16, R18, !P1 ;  /* 0x00000012100c7208 */ /* 0x000fe40004800000 */
[----:B------:R-:W-:Y:S01]  /*4840*/  FSEL R16, R17, R19, !P1 ;  /* 0x0000001311107208 */ /* 0x000fe20004800000 */
[----:B------:R-:W-:Y:S06]  /*4850*/  RET.REL.NODEC R10 `(_Z34make_partial_histograms_BGR_kernelPhPii) ;  /* 0xffffffb40ae87950 */ /* 0x000fec0003c3ffff */
.L_x_91:
        /* <DEDUP_REMOVED lines=10> */
.L_x_94:


//--------------------- .nv.shared._Z29sum_partial_histograms_kernelPiS_i --------------------------
	.section	.nv.shared._Z29sum_partial_histograms_kernelPiS_i,"aw",@nobits
	.sectionflags	@""
	.align	16
	.zero		1024


//--------------------- .nv.shared.reserved.0     --------------------------
	.section	.nv.shared.reserved.0,"aw",@nobits
	.weak		__nv_reservedSMEM_offset_0_alias
	.size		__nv_reservedSMEM_offset_0_alias, 0, 64
	.other		__nv_reservedSMEM_offset_0_alias,@"STO_CUDA_RESERVED_SHARED STV_DEFAULT"
__nv_reservedSMEM_offset_0_alias:
	.zero		0
	.zero		64


//--------------------- .nv.shared._Z34make_partial_histograms_BGR_kernelPhPii --------------------------
	.section	.nv.shared._Z34make_partial_histograms_BGR_kernelPhPii,"aw",@nobits
	.sectionflags	@""
	.align	16
.nv.shared._Z34make_partial_histograms_BGR_kernelPhPii:
	.zero		2048


//--------------------- .nv.constant0._Z29sum_partial_histograms_kernelPiS_i --------------------------
	.section	.nv.constant0._Z29sum_partial_histograms_kernelPiS_i,"a",@progbits
	.sectionflags	@""
	.align	4
.nv.constant0._Z29sum_partial_histograms_kernelPiS_i:
	.zero		916


//--------------------- .nv.constant0._Z34make_partial_histograms_BGR_kernelPhPii --------------------------
	.section	.nv.constant0._Z34make_partial_histograms_BGR_kernelPhPii,"a",@progbits
	.sectionflags	@""
	.align	4
.nv.constant0._Z34make_partial_histograms_BGR_kernelPhPii:
	.zero		916


//--------------------- SYMBOLS --------------------------

	.type		.nv.reservedSmem.offset0,@object
	.size		.nv.reservedSmem.offset0,0x4
	.type		.nv.reservedSmem.cap,@object
	.size		.nv.reservedSmem.cap,0x4
